	.target	sm_80

	.elftype	@"ET_EXEC"


//--------------------- .note.nv.tkinfo           --------------------------
	.section	.note.nv.tkinfo,"",@"SHT_NOTE"
	.sectionflags	@"SHF_NOTE_NV_TKINFO"
	.tkinfo
        /*0018*/ 	.word	0x00000002
        /*0030*/ 	.string	""
        /*0030*/ 	.string	"ptxas"
        /*0030*/ 	.string	"Cuda compilation tools, release 13.0, V13.0.88"
        /*0030*/ 	.string	"Build cuda_13.0.r13.0/compiler.36424714_0"
        /*0030*/ 	.string	"-v  -suppress-debug-info  -lineinfo  -arch sm_80 "



//--------------------- .note.nv.cuinfo           --------------------------
	.section	.note.nv.cuinfo,"",@"SHT_NOTE"
	.sectionflags	@"SHF_NOTE_NV_CUINFO"
        /*0018*/ 	.short	0x0002
        /*001a*/ 	.short	0x0050
        /*001c*/ 	.short	0x0082
	.zero		2


//--------------------- .nv.info                  --------------------------
	.section	.nv.info,"",@"SHT_CUDA_INFO"
	.align	4


	//----- nvinfo : EIATTR_REGCOUNT
	.align		4
        /*0000*/ 	.byte	0x04, 0x2f
        /*0002*/ 	.short	(.L_1 - .L_0)
	.align		4
.L_0:
        /*0004*/ 	.word	index@(matmul_kernel)
        /*0008*/ 	.word	0x000000ff


	//----- nvinfo : EIATTR_FRAME_SIZE
	.align		4
.L_1:
        /*000c*/ 	.byte	0x04, 0x11
        /*000e*/ 	.short	(.L_3 - .L_2)
	.align		4
.L_2:
        /*0010*/ 	.word	index@(matmul_kernel)
        /*0014*/ 	.word	0x00000158


	//----- nvinfo : EIATTR_MIN_STACK_SIZE
	.align		4
.L_3:
        /*0018*/ 	.byte	0x04, 0x12
        /*001a*/ 	.short	(.L_5 - .L_4)
	.align		4
.L_4:
        /*001c*/ 	.word	index@(matmul_kernel)
        /*0020*/ 	.word	0x00000158
.L_5:


//--------------------- .nv.info.matmul_kernel    --------------------------
	.section	.nv.info.matmul_kernel,"",@"SHT_CUDA_INFO"
	.sectionflags	@""
	.align	4


	//----- nvinfo : EIATTR_CUDA_API_VERSION
	.align		4
        /*0000*/ 	.byte	0x04, 0x37
        /*0002*/ 	.short	(.L_7 - .L_6)
.L_6:
        /*0004*/ 	.word	0x00000082


	//----- nvinfo : EIATTR_SW2861232_WAR
	.align		4
.L_7:
        /*0008*/ 	.byte	0x01, 0x35
	.zero		2


	//----- nvinfo : EIATTR_PARAM_CBANK
	.align		4
        /*000c*/ 	.byte	0x04, 0x0a
        /*000e*/ 	.short	(.L_9 - .L_8)
	.align		4
.L_8:
        /*0010*/ 	.word	index@(.nv.constant0.matmul_kernel)
        /*0014*/ 	.short	0x0160
        /*0016*/ 	.short	0x0050


	//----- nvinfo : EIATTR_CBANK_PARAM_SIZE
	.align		4
.L_9:
        /*0018*/ 	.byte	0x03, 0x19
        /*001a*/ 	.short	0x0050


	//----- nvinfo : EIATTR_KPARAM_INFO
	.align		4
        /*001c*/ 	.byte	0x04, 0x17
        /*001e*/ 	.short	(.L_11 - .L_10)
.L_10:
        /*0020*/ 	.word	0x00000000
        /*0024*/ 	.short	0x000d
        /*0026*/ 	.short	0x0048
        /*0028*/ 	.byte	0x00, 0xf4, 0x21, 0x00


	//----- nvinfo : EIATTR_KPARAM_INFO
	.align		4
.L_11:
        /*002c*/ 	.byte	0x04, 0x17
        /*002e*/ 	.short	(.L_13 - .L_12)
.L_12:
        /*0030*/ 	.word	0x00000000
        /*0034*/ 	.short	0x000c
        /*0036*/ 	.short	0x0040
        /*0038*/ 	.byte	0x00, 0xf4, 0x21, 0x00


	//----- nvinfo : EIATTR_KPARAM_INFO
	.align		4
.L_13:
        /*003c*/ 	.byte	0x04, 0x17
        /*003e*/ 	.short	(.L_15 - .L_14)
.L_14:
        /*0040*/ 	.word	0x00000000
        /*0044*/ 	.short	0x000b
        /*0046*/ 	.short	0x0038
        /*0048*/ 	.byte	0x00, 0xf0, 0x11, 0x00


	//----- nvinfo : EIATTR_KPARAM_INFO
	.align		4
.L_15:
        /*004c*/ 	.byte	0x04, 0x17
        /*004e*/ 	.short	(.L_17 - .L_16)
.L_16:
        /*0050*/ 	.word	0x00000000
        /*0054*/ 	.short	0x000a
        /*0056*/ 	.short	0x0034
        /*0058*/ 	.byte	0x00, 0xf0, 0x11, 0x00


	//----- nvinfo : EIATTR_KPARAM_INFO
	.align		4
.L_17:
        /*005c*/ 	.byte	0x04, 0x17
        /*005e*/ 	.short	(.L_19 - .L_18)
.L_18:
        /*0060*/ 	.word	0x00000000
        /*0064*/ 	.short	0x0009
        /*0066*/ 	.short	0x0030
        /*0068*/ 	.byte	0x00, 0xf0, 0x11, 0x00


	//----- nvinfo : EIATTR_KPARAM_INFO
	.align		4
.L_19:
        /*006c*/ 	.byte	0x04, 0x17
        /*006e*/ 	.short	(.L_21 - .L_20)
.L_20:
        /*0070*/ 	.word	0x00000000
        /*0074*/ 	.short	0x0008
        /*0076*/ 	.short	0x002c
        /*0078*/ 	.byte	0x00, 0xf0, 0x11, 0x00


	//----- nvinfo : EIATTR_KPARAM_INFO
	.align		4
.L_21:
        /*007c*/ 	.byte	0x04, 0x17
        /*007e*/ 	.short	(.L_23 - .L_22)
.L_22:
        /*0080*/ 	.word	0x00000000
        /*0084*/ 	.short	0x0007
        /*0086*/ 	.short	0x0028
        /*0088*/ 	.byte	0x00, 0xf0, 0x11, 0x00


	//----- nvinfo : EIATTR_KPARAM_INFO
	.align		4
.L_23:
        /*008c*/ 	.byte	0x04, 0x17
        /*008e*/ 	.short	(.L_25 - .L_24)
.L_24:
        /*0090*/ 	.word	0x00000000
        /*0094*/ 	.short	0x0006
        /*0096*/ 	.short	0x0024
        /*0098*/ 	.byte	0x00, 0xf0, 0x11, 0x00


	//----- nvinfo : EIATTR_KPARAM_INFO
	.align		4
.L_25:
        /*009c*/ 	.byte	0x04, 0x17
        /*009e*/ 	.short	(.L_27 - .L_26)
.L_26:
        /*00a0*/ 	.word	0x00000000
        /*00a4*/ 	.short	0x0005
        /*00a6*/ 	.short	0x0020
        /*00a8*/ 	.byte	0x00, 0xf0, 0x11, 0x00


	//----- nvinfo : EIATTR_KPARAM_INFO
	.align		4
.L_27:
        /*00ac*/ 	.byte	0x04, 0x17
        /*00ae*/ 	.short	(.L_29 - .L_28)
.L_28:
        /*00b0*/ 	.word	0x00000000
        /*00b4*/ 	.short	0x0004
        /*00b6*/ 	.short	0x001c
        /*00b8*/ 	.byte	0x00, 0xf0, 0x11, 0x00


	//----- nvinfo : EIATTR_KPARAM_INFO
	.align		4
.L_29:
        /*00bc*/ 	.byte	0x04, 0x17
        /*00be*/ 	.short	(.L_31 - .L_30)
.L_30:
        /*00c0*/ 	.word	0x00000000
        /*00c4*/ 	.short	0x0003
        /*00c6*/ 	.short	0x0018
        /*00c8*/ 	.byte	0x00, 0xf0, 0x11, 0x00


	//----- nvinfo : EIATTR_KPARAM_INFO
	.align		4
.L_31:
        /*00cc*/ 	.byte	0x04, 0x17
        /*00ce*/ 	.short	(.L_33 - .L_32)
.L_32:
        /*00d0*/ 	.word	0x00000000
        /*00d4*/ 	.short	0x0002
        /*00d6*/ 	.short	0x0010
        /*00d8*/ 	.byte	0x00, 0xf4, 0x21, 0x00


	//----- nvinfo : EIATTR_KPARAM_INFO
	.align		4
.L_33:
        /*00dc*/ 	.byte	0x04, 0x17
        /*00de*/ 	.short	(.L_35 - .L_34)
.L_34:
        /*00e0*/ 	.word	0x00000000
        /*00e4*/ 	.short	0x0001
        /*00e6*/ 	.short	0x0008
        /*00e8*/ 	.byte	0x00, 0xf4, 0x21, 0x00


	//----- nvinfo : EIATTR_KPARAM_INFO
	.align		4
.L_35:
        /*00ec*/ 	.byte	0x04, 0x17
        /*00ee*/ 	.short	(.L_37 - .L_36)
.L_36:
        /*00f0*/ 	.word	0x00000000
        /*00f4*/ 	.short	0x0000
        /*00f6*/ 	.short	0x0000
        /*00f8*/ 	.byte	0x00, 0xf4, 0x21, 0x00


	//----- nvinfo : EIATTR_MAXREG_COUNT
	.align		4
.L_37:
        /*00fc*/ 	.byte	0x03, 0x1b
        /*00fe*/ 	.short	0x00ff


	//----- nvinfo : EIATTR_NUM_BARRIERS
	.align		4
        /*0100*/ 	.byte	0x02, 0x4c
        /*0102*/ 	.byte	0x01
	.zero		1


	//----- nvinfo : EIATTR_ANNOTATIONS
	.align		4
        /*0104*/ 	.byte	0x04, 0x55
        /*0106*/ 	.short	(.L_39 - .L_38)


	//   ....[0]....
.L_38:
        /*0108*/ 	.word	0x00000001
        /*010c*/ 	.byte	0x40, 0x0a, 0x00, 0x00, 0x01, 0x00, 0x00, 0x00, 0x70, 0x5c, 0x00, 0x00, 0x01, 0x00, 0x00, 0x00
        /* <DEDUP_REMOVED lines=84> */
        /*065c*/ 	.byte	0xb0, 0xa6, 0x00, 0x00


	//----- nvinfo : EIATTR_MERCURY_ISA_VERSION
	.align		4
.L_39:
        /*0660*/ 	.byte	0x03, 0x5f
        /*0662*/ 	.short	0x0000


	//----- nvinfo : EIATTR_EXIT_INSTR_OFFSETS
	.align		4
        /*0664*/ 	.byte	0x04, 0x1c
        /*0666*/ 	.short	(.L_41 - .L_40)


	//   ....[0]....
.L_40:
        /*0668*/ 	.word	0x0000e260


	//   ....[1]....
        /*066c*/ 	.word	0x0000e280


	//----- nvinfo : EIATTR_REQNTID
	.align		4
.L_41:
        /*0670*/ 	.byte	0x04, 0x10
        /*0672*/ 	.short	(.L_43 - .L_42)
.L_42:
        /*0674*/ 	.word	0x00000080
        /*0678*/ 	.word	0x00000001
        /*067c*/ 	.word	0x00000001
.L_43:


//--------------------- .nv.callgraph             --------------------------
	.section	.nv.callgraph,"",@"SHT_CUDA_CALLGRAPH"
	.align	4
	.sectionentsize	8
	.align		4
        /*0000*/ 	.word	0x00000000
	.align		4
        /*0004*/ 	.word	0xffffffff
	.align		4
        /*0008*/ 	.word	0x00000000
	.align		4
        /*000c*/ 	.word	0xfffffffe
	.align		4
        /*0010*/ 	.word	0x00000000
	.align		4
        /*0014*/ 	.word	0xfffffffd
	.align		4
        /*0018*/ 	.word	0x00000000
	.align		4
        /*001c*/ 	.word	0xfffffffc


//--------------------- .nv.rel.action            --------------------------
	.section	.nv.rel.action,"",@"SHT_CUDA_RELOCINFO"
	.align	8
	.sectionentsize	8
        /*0000*/ 	.byte	0x73, 0x00, 0x00, 0x00, 0x00, 0x00, 0x00, 0x00, 0x00, 0x00, 0x00, 0x11, 0x25, 0x00, 0x05, 0x36


//--------------------- .nv.constant0.matmul_kernel --------------------------
	.section	.nv.constant0.matmul_kernel,"a",@progbits
	.sectionflags	@""
	.align	4
.nv.constant0.matmul_kernel:
	.zero		432


//--------------------- .text.matmul_kernel       --------------------------
	.section	.text.matmul_kernel,"ax",@progbits
	.sectioninfo	@"SHI_REGISTERS=255"
	.align	128
        .global         matmul_kernel
        .type           matmul_kernel,@function
        .size           matmul_kernel,(.L_x_4 - matmul_kernel)
        .other          matmul_kernel,@"STO_CUDA_ENTRY STV_DEFAULT"
matmul_kernel:
.text.matmul_kernel:
[----:B------:R-:W-:-:S03]  /*0000*/  IMAD.MOV.U32 R1, RZ, RZ, c[0x0][0x28] ;  /* 0x00000a00ff017624 */ /* 0x000fc600078e00ff */
[----:B------:R-:W-:Y:S01]  /*0010*/  IMAD.MOV.U32 R5, RZ, RZ, 0x7f ;  /* 0x0000007fff057424 */ /* 0x000fe200078e00ff */
[----:B------:R-:W1:Y:S01]  /*0020*/  S2R R7, SR_CTAID.X ;  /* 0x0000000000077919 */ /* 0x000e620000002500 */
[----:B------:R-:W-:Y:S01]  /*0030*/  IADD3 R1, R1, -0x158, RZ ;  /* 0xfffffea801017810 */ /* 0x000fe20007ffe0ff */
[----:B------:R-:W-:Y:S01]  /*0040*/  IMAD.MOV.U32 R210, RZ, RZ, c[0x0][0x188] ;  /* 0x00006200ffd27624 */ /* 0x000fe200078e00ff */
[----:B------:R-:W-:Y:S01]  /*0050*/  ULDC.64 UR4, c[0x0][0x118] ;  /* 0x0000460000047ab9 */ /* 0x000fe20000000a00 */
[----:B------:R-:W-:Y:S01]  /*0060*/  IADD3 R0, R5, c[0x0][0x17c], RZ ;  /* 0x00005f0005007a10 */ /* 0x000fe20007ffe0ff */
[----:B------:R-:W2:Y:S01]  /*0070*/  S2R R98, SR_TID.X ;  /* 0x0000000000627919 */ /* 0x000ea20000002100 */
[C---:B------:R-:W-:Y:S02]  /*0080*/  IMAD.SHL.U32 R216, R210.reuse, 0x4, RZ ;  /* 0x00000004d2d87824 */ /* 0x040fe400078e00ff */
[----:B------:R-:W-:Y:S01]  /*0090*/  SHF.R.S32.HI R3, RZ, 0x1f, R0 ;  /* 0x0000001fff037819 */ /* 0x000fe20000011400 */
[----:B------:R-:W-:-:S02]  /*00a0*/  IMAD.SHL.U32 R56, R210, 0x2, RZ ;  /* 0x00000002d2387824 */ /* 0x000fc400078e00ff */
[C---:B------:R-:W-:Y:S01]  /*00b0*/  IMAD R232, R210.reuse, 0xc, RZ ;  /* 0x0000000cd2e87824 */ /* 0x040fe200078e02ff */
[----:B------:R-:W-:Y:S01]  /*00c0*/  LEA.HI R3, R3, R0, RZ, 0x7 ;  /* 0x0000000003037211 */ /* 0x000fe200078f38ff */
[C---:B------:R-:W-:Y:S02]  /*00d0*/  IMAD R54, R210.reuse, 0x3, RZ ;  /* 0x00000003d2367824 */ /* 0x040fe400078e02ff */
[C---:B------:R-:W-:Y:S01]  /*00e0*/  IMAD R248, R210.reuse, 0x14, RZ ;  /* 0x00000014d2f87824 */ /* 0x040fe200078e02ff */
[----:B------:R-:W-:Y:S01]  /*00f0*/  SHF.R.S32.HI R3, RZ, 0x7, R3 ;  /* 0x00000007ff037819 */ /* 0x000fe20000011403 */
[C---:B------:R-:W-:Y:S02]  /*0100*/  IMAD R202, R210.reuse, 0x6, RZ ;  /* 0x00000006d2ca7824 */ /* 0x040fe400078e02ff */
[----:B------:R-:W-:Y:S02]  /*0110*/  IMAD R30, R210, 0x5, RZ ;  /* 0x00000005d21e7824 */ /* 0x000fe400078e02ff */
[----:B------:R-:W-:-:S02]  /*0120*/  IMAD.SHL.U32 R4, R3, 0x8, RZ ;  /* 0x0000000803047824 */ /* 0x000fc400078e00ff */
[C---:B------:R-:W-:Y:S01]  /*0130*/  IMAD.SHL.U32 R199, R210.reuse, 0x8, RZ ;  /* 0x00000008d2c77824 */ /* 0x040fe200078e00ff */
[----:B-1----:R-:W-:Y:S01]  /*0140*/  IABS R8, R7 ;  /* 0x0000000700087213 */ /* 0x002fe20000000000 */
[C---:B------:R-:W-:Y:S01]  /*0150*/  IMAD R103, R210.reuse, 0x28, RZ ;  /* 0x00000028d2677824 */ /* 0x040fe200078e02ff */
[-C--:B------:R-:W-:Y:S01]  /*0160*/  IABS R9, R4.reuse ;  /* 0x0000000400097213 */ /* 0x080fe20000000000 */
[C---:B------:R-:W-:Y:S01]  /*0170*/  IMAD R201, R210.reuse, 0x7, RZ ;  /* 0x00000007d2c97824 */ /* 0x040fe200078e02ff */
[----:B------:R-:W-:Y:S01]  /*0180*/  IABS R10, R4 ;  /* 0x00000004000a7213 */ /* 0x000fe20000000000 */
[----:B------:R-:W-:Y:S01]  /*0190*/  IMAD R81, R210, 0x24, RZ ;  /* 0x00000024d2517824 */ /* 0x000fe200078e02ff */
[----:B------:R-:W1:Y:S01]  /*01a0*/  I2F.RP R0, R9 ;  /* 0x0000000900007306 */ /* 0x000e620000209400 */
[----:B--2---:R-:W-:Y:S01]  /*01b0*/  LOP3.LUT R28, R98, 0x7f, RZ, 0xc0, !PT ;  /* 0x0000007f621c7812 */ /* 0x004fe200078ec0ff */
[----:B------:R-:W-:Y:S01]  /*01c0*/  IMAD R228, R210, 0xa, RZ ;  /* 0x0000000ad2e47824 */ /* 0x000fe200078e02ff */
[----:B------:R-:W-:Y:S01]  /*01d0*/  LOP3.LUT R152, R98, 0x1f, RZ, 0xc0, !PT ;  /* 0x0000001f62987812 */ /* 0x000fe200078ec0ff */
[----:B------:R-:W-:-:S02]  /*01e0*/  IMAD R226, R210, 0x9, RZ ;  /* 0x00000009d2e27824 */ /* 0x000fc400078e02ff */
[----:B------:R-:W-:Y:S02]  /*01f0*/  IMAD R123, R210, 0x2c, RZ ;  /* 0x0000002cd27b7824 */ /* 0x000fe400078e02ff */
[----:B------:R-:W-:Y:S02]  /*0200*/  IMAD R52, R152, c[0x0][0x18c], RZ ;  /* 0x0000630098347a24 */ /* 0x000fe400078e02ff */
[C---:B------:R-:W-:Y:S02]  /*0210*/  IMAD R105, R210.reuse, 0x38, RZ ;  /* 0x00000038d2697824 */ /* 0x040fe400078e02ff */
[C---:B------:R-:W-:Y:S02]  /*0220*/  IMAD R230, R210.reuse, 0xb, RZ ;  /* 0x0000000bd2e67824 */ /* 0x040fe400078e02ff */
[C---:B------:R-:W-:Y:S01]  /*0230*/  IMAD R83, R210.reuse, 0x34, RZ ;  /* 0x00000034d2537824 */ /* 0x040fe200078e02ff */
[----:B-1----:R-:W1:Y:S01]  /*0240*/  MUFU.RCP R0, R0 ;  /* 0x0000000000007308 */ /* 0x002e620000001000 */
[----:B------:R-:W-:-:S02]  /*0250*/  IMAD R236, R210, 0xe, RZ ;  /* 0x0000000ed2ec7824 */ /* 0x000fc400078e02ff */
[C---:B------:R-:W-:Y:S02]  /*0260*/  IMAD R234, R210.reuse, 0xd, RZ ;  /* 0x0000000dd2ea7824 */ /* 0x040fe400078e02ff */
[C---:B------:R-:W-:Y:S02]  /*0270*/  IMAD R125, R210.reuse, 0x3c, RZ ;  /* 0x0000003cd27d7824 */ /* 0x040fe400078e02ff */
[C---:B------:R-:W-:Y:S02]  /*0280*/  IMAD.SHL.U32 R240, R210.reuse, 0x10, RZ ;  /* 0x00000010d2f07824 */ /* 0x040fe400078e00ff */
[C---:B------:R-:W-:Y:S02]  /*0290*/  IMAD R107, R210.reuse, 0x48, RZ ;  /* 0x00000048d26b7824 */ /* 0x040fe400078e02ff */
[C---:B------:R-:W-:Y:S02]  /*02a0*/  IMAD R238, R210.reuse, 0xf, RZ ;  /* 0x0000000fd2ee7824 */ /* 0x040fe400078e02ff */
[----:B------:R-:W-:-:S02]  /*02b0*/  IMAD R85, R210, 0x44, RZ ;  /* 0x00000044d2557824 */ /* 0x000fc400078e02ff */
[----:B------:R-:W-:Y:S01]  /*02c0*/  IMAD R244, R210, 0x12, RZ ;  /* 0x00000012d2f47824 */ /* 0x000fe200078e02ff */
[----:B-1----:R-:W-:Y:S01]  /*02d0*/  IADD3 R2, R0, 0xffffffe, RZ ;  /* 0x0ffffffe00027810 */ /* 0x002fe20007ffe0ff */
[----:B------:R-:W-:Y:S02]  /*02e0*/  IMAD.MOV R0, RZ, RZ, -R10 ;  /* 0x000000ffff007224 */ /* 0x000fe400078e0a0a */
[C---:B------:R-:W-:Y:S01]  /*02f0*/  IMAD R71, R210.reuse, 0x50, RZ ;  /* 0x00000050d2477824 */ /* 0x040fe200078e02ff */
[----:B------:R1:W2:Y:S01]  /*0300*/  F2I.FTZ.U32.TRUNC.NTZ R3, R2 ;  /* 0x0000000200037305 */ /* 0x0002a2000021f000 */
[C---:B------:R-:W-:Y:S02]  /*0310*/  IMAD R242, R210.reuse, 0x11, RZ ;  /* 0x00000011d2f27824 */ /* 0x040fe400078e02ff */
[C---:B------:R-:W-:Y:S02]  /*0320*/  IMAD R127, R210.reuse, 0x4c, RZ ;  /* 0x0000004cd27f7824 */ /* 0x040fe400078e02ff */
[----:B------:R-:W-:-:S02]  /*0330*/  IMAD R109, R210, 0x58, RZ ;  /* 0x00000058d26d7824 */ /* 0x000fc400078e02ff */
[C---:B------:R-:W-:Y:S02]  /*0340*/  IMAD R246, R210.reuse, 0x13, RZ ;  /* 0x00000013d2f67824 */ /* 0x040fe400078e02ff */
[----:B-1----:R-:W-:Y:S02]  /*0350*/  IMAD.MOV.U32 R2, RZ, RZ, RZ ;  /* 0x000000ffff027224 */ /* 0x002fe400078e00ff */
[C---:B------:R-:W-:Y:S02]  /*0360*/  IMAD R89, R210.reuse, 0x54, RZ ;  /* 0x00000054d2597824 */ /* 0x040fe400078e02ff */
[C---:B------:R-:W-:Y:S02]  /*0370*/  IMAD R252, R210.reuse, 0x16, RZ ;  /* 0x00000016d2fc7824 */ /* 0x040fe400078e02ff */
[----:B------:R-:W-:Y:S02]  /*0380*/  IMAD R73, R210, 0x60, RZ ;  /* 0x00000060d2497824 */ /* 0x000fe400078e02ff */
[----:B--2---:R-:W-:-:S02]  /*0390*/  IMAD.MOV R6, RZ, RZ, -R3 ;  /* 0x000000ffff067224 */ /* 0x004fc400078e0a03 */
[----:B------:R-:W-:Y:S02]  /*03a0*/  IMAD R250, R210, 0x15, RZ ;  /* 0x00000015d2fa7824 */ /* 0x000fe400078e02ff */
[----:B------:R-:W-:Y:S02]  /*03b0*/  IMAD R11, R6, R9, RZ ;  /* 0x00000009060b7224 */ /* 0x000fe400078e02ff */
[----:B------:R-:W-:Y:S02]  /*03c0*/  IMAD.MOV.U32 R6, RZ, RZ, R8 ;  /* 0x000000ffff067224 */ /* 0x000fe400078e0008 */
[----:B------:R-:W-:-:S04]  /*03d0*/  IMAD.HI.U32 R3, R3, R11, R2 ;  /* 0x0000000b03037227 */ /* 0x000fc800078e0002 */
[----:B------:R-:W-:Y:S02]  /*03e0*/  IMAD R129, R210, 0x5c, RZ ;  /* 0x0000005cd2817824 */ /* 0x000fe400078e02ff */
[----:B------:R-:W-:-:S04]  /*03f0*/  IMAD.HI.U32 R3, R3, R6, RZ ;  /* 0x0000000603037227 */ /* 0x000fc800078e00ff */
[----:B------:R-:W-:Y:S01]  /*0400*/  IMAD R0, R3, R0, R6 ;  /* 0x0000000003007224 */ /* 0x000fe200078e0206 */
[----:B------:R-:W-:Y:S01]  /*0410*/  IABS R6, c[0x0][0x17c] ;  /* 0x00005f0000067a13 */ /* 0x000fe20000000000 */
[C---:B------:R-:W-:Y:S02]  /*0420*/  IMAD R111, R210.reuse, 0x68, RZ ;  /* 0x00000068d26f7824 */ /* 0x040fe400078e02ff */
[C---:B------:R-:W-:Y:S01]  /*0430*/  IMAD R91, R210.reuse, 0x64, RZ ;  /* 0x00000064d25b7824 */ /* 0x040fe200078e02ff */
[----:B------:R-:W-:Y:S01]  /*0440*/  ISETP.GT.U32.AND P1, PT, R9, R0, PT ;  /* 0x000000000900720c */ /* 0x000fe20003f24070 */
[C---:B------:R-:W-:Y:S02]  /*0450*/  IMAD R75, R210.reuse, 0x70, RZ ;  /* 0x00000070d24b7824 */ /* 0x040fe400078e02ff */
[C---:B------:R-:W-:Y:S02]  /*0460*/  IMAD R131, R210.reuse, 0x6c, RZ ;  /* 0x0000006cd2837824 */ /* 0x040fe400078e02ff */
[----:B------:R-:W-:-:S02]  /*0470*/  IMAD R117, R210, 0x78, RZ ;  /* 0x00000078d2757824 */ /* 0x000fc400078e02ff */
[C---:B------:R-:W-:Y:S02]  /*0480*/  IMAD R93, R210.reuse, 0x74, RZ ;  /* 0x00000074d25d7824 */ /* 0x040fe400078e02ff */
[----:B------:R-:W-:Y:S02]  /*0490*/  IMAD R133, R210, 0x7c, RZ ;  /* 0x0000007cd2857824 */ /* 0x000fe400078e02ff */
[----:B------:R-:W-:Y:S02]  /*04a0*/  IMAD.SHL.U32 R207, R28, 0x4, RZ ;  /* 0x000000041ccf7824 */ /* 0x000fe400078e00ff */
[----:B------:R-:W-:Y:S01]  /*04b0*/  @!P1 IMAD.IADD R0, R0, 0x1, -R9 ;  /* 0x0000000100009824 */ /* 0x000fe200078e0a09 */
[----:B------:R-:W-:Y:S01]  /*04c0*/  @!P1 IADD3 R3, R3, 0x1, RZ ;  /* 0x0000000103039810 */ /* 0x000fe20007ffe0ff */
[----:B------:R-:W-:Y:S01]  /*04d0*/  IMAD.SHL.U32 R148, R210, 0x20, RZ ;  /* 0x00000020d2947824 */ /* 0x000fe200078e00ff */
[----:B------:R-:W-:Y:S02]  /*04e0*/  ISETP.NE.AND P1, PT, R4, RZ, PT ;  /* 0x000000ff0400720c */ /* 0x000fe40003f25270 */
[----:B------:R-:W-:-:S02]  /*04f0*/  ISETP.GE.U32.AND P0, PT, R0, R9, PT ;  /* 0x000000090000720c */ /* 0x000fc40003f06070 */
[----:B------:R-:W-:Y:S02]  /*0500*/  LOP3.LUT R0, R7, R4, RZ, 0x3c, !PT ;  /* 0x0000000407007212 */ /* 0x000fe400078e3cff */
[----:B------:R-:W-:Y:S02]  /*0510*/  LOP3.LUT R154, R207, 0x20, RZ, 0x3c, !PT ;  /* 0x00000020cf9a7812 */ /* 0x000fe400078e3cff */
[----:B------:R-:W-:Y:S02]  /*0520*/  ISETP.GE.AND P2, PT, R0, RZ, PT ;  /* 0x000000ff0000720c */ /* 0x000fe40003f46270 */
[----:B------:R-:W-:Y:S02]  /*0530*/  IADD3 R0, R5, c[0x0][0x178], RZ ;  /* 0x00005e0005007a10 */ /* 0x000fe40007ffe0ff */
[C---:B------:R-:W-:Y:S02]  /*0540*/  LOP3.LUT R150, R207.reuse, 0x40, RZ, 0x3c, !PT ;  /* 0x00000040cf967812 */ /* 0x040fe400078e3cff */
[----:B------:R-:W-:-:S02]  /*0550*/  LOP3.LUT R146, R207, 0x60, RZ, 0x3c, !PT ;  /* 0x00000060cf927812 */ /* 0x000fc400078e3cff */
[----:B------:R-:W-:-:S05]  /*0560*/  @P0 IADD3 R3, R3, 0x1, RZ ;  /* 0x0000000103030810 */ /* 0x000fca0007ffe0ff */
[----:B------:R-:W-:Y:S01]  /*0570*/  IMAD.MOV.U32 R2, RZ, RZ, R3 ;  /* 0x000000ffff027224 */ /* 0x000fe200078e0003 */
[----:B------:R-:W-:-:S03]  /*0580*/  SHF.R.S32.HI R3, RZ, 0x1f, R0 ;  /* 0x0000001fff037819 */ /* 0x000fc60000011400 */
[----:B------:R-:W-:Y:S01]  /*0590*/  @!P2 IMAD.MOV R2, RZ, RZ, -R2 ;  /* 0x000000ffff02a224 */ /* 0x000fe200078e0a02 */
[----:B------:R-:W-:Y:S02]  /*05a0*/  @!P1 LOP3.LUT R2, RZ, R4, RZ, 0x33, !PT ;  /* 0x00000004ff029212 */ /* 0x000fe400078e33ff */
[----:B------:R-:W-:-:S03]  /*05b0*/  LEA.HI R3, R3, R0, RZ, 0x7 ;  /* 0x0000000003037211 */ /* 0x000fc600078f38ff */
[----:B------:R-:W-:-:S05]  /*05c0*/  IMAD.SHL.U32 R12, R2, 0x8, RZ ;  /* 0x00000008020c7824 */ /* 0x000fca00078e00ff */
[----:B------:R-:W-:-:S04]  /*05d0*/  LEA.HI.SX32 R3, R3, -R12, 0x19 ;  /* 0x8000000c03037211 */ /* 0x000fc800078fcaff */
[----:B------:R-:W-:Y:S01]  /*05e0*/  IMNMX R13, R3, 0x8, PT ;  /* 0x00000008030d7817 */ /* 0x000fe20003800200 */
[----:B------:R-:W-:Y:S02]  /*05f0*/  IMAD.MOV R3, RZ, RZ, -R2 ;  /* 0x000000ffff037224 */ /* 0x000fe400078e0a02 */
[----:B------:R-:W-:Y:S01]  /*0600*/  IMAD.MOV.U32 R2, RZ, RZ, R6 ;  /* 0x000000ffff027224 */ /* 0x000fe200078e0006 */
[----:B------:R-:W-:Y:S01]  /*0610*/  IABS R10, R13 ;  /* 0x0000000d000a7213 */ /* 0x000fe20000000000 */
[----:B------:R-:W-:Y:S01]  /*0620*/  IMAD R14, R4, R3, R7 ;  /* 0x00000003040e7224 */ /* 0x000fe200078e0207 */
[----:B------:R-:W-:Y:S01]  /*0630*/  IABS R7, R13 ;  /* 0x0000000d00077213 */ /* 0x000fe20000000000 */
[----:B------:R-:W-:Y:S01]  /*0640*/  IMAD.MOV.U32 R4, RZ, RZ, RZ ;  /* 0x000000ffff047224 */ /* 0x000fe200078e00ff */
[----:B------:R-:W1:Y:S02]  /*0650*/  I2F.RP R0, R10 ;  /* 0x0000000a00007306 */ /* 0x000e640000209400 */
[----:B------:R-:W-:-:S06]  /*0660*/  IABS R6, R14 ;  /* 0x0000000e00067213 */ /* 0x000fcc0000000000 */
[----:B------:R-:W2:Y:S08]  /*0670*/  I2F.RP R9, R2 ;  /* 0x0000000200097306 */ /* 0x000eb00000209400 */
[----:B-1----:R-:W1:Y:S08]  /*0680*/  MUFU.RCP R0, R0 ;  /* 0x0000000000007308 */ /* 0x002e700000001000 */
[----:B--2---:R-:W-:Y:S01]  /*0690*/  MUFU.RCP R9, R9 ;  /* 0x0000000900097308 */ /* 0x004fe20000001000 */
[----:B-1----:R-:W-:-:S02]  /*06a0*/  IADD3 R5, R0, 0xffffffe, RZ ;  /* 0x0ffffffe00057810 */ /* 0x002fc40007ffe0ff */
[----:B------:R-:W-:-:S05]  /*06b0*/  IABS R0, c[0x0][0x178] ;  /* 0x00005e0000007a13 */ /* 0x000fca0000000000 */
[----:B------:R-:W1:Y:S08]  /*06c0*/  F2I.FTZ.U32.TRUNC.NTZ R5, R5 ;  /* 0x0000000500057305 */ /* 0x000e70000021f000 */
[----:B------:R-:W2:Y:S01]  /*06d0*/  I2F.RP R8, R0 ;  /* 0x0000000000087306 */ /* 0x000ea20000209400 */
[----:B-1----:R-:W-:-:S04]  /*06e0*/  IMAD.MOV R11, RZ, RZ, -R5 ;  /* 0x000000ffff0b7224 */ /* 0x002fc800078e0a05 */
[----:B------:R-:W-:-:S04]  /*06f0*/  IMAD R3, R11, R10, RZ ;  /* 0x0000000a0b037224 */ /* 0x000fc800078e02ff */
[----:B------:R-:W-:Y:S01]  /*0700*/  IMAD.HI.U32 R4, R5, R3, R4 ;  /* 0x0000000305047227 */ /* 0x000fe200078e0004 */
[----:B--2---:R-:W1:Y:S03]  /*0710*/  MUFU.RCP R8, R8 ;  /* 0x0000000800087308 */ /* 0x004e660000001000 */
[----:B------:R-:W-:Y:S01]  /*0720*/  IMAD.MOV.U32 R3, RZ, RZ, R6 ;  /* 0x000000ffff037224 */ /* 0x000fe200078e0006 */
[----:B------:R-:W-:Y:S01]  /*0730*/  IADD3 R6, R9, 0xffffffe, RZ ;  /* 0x0ffffffe09067810 */ /* 0x000fe20007ffe0ff */
[----:B------:R-:W-:Y:S01]  /*0740*/  IMAD.MOV R5, RZ, RZ, -R7 ;  /* 0x000000ffff057224 */ /* 0x000fe200078e0a07 */
[----:B------:R-:W-:Y:S01]  /*0750*/  SHF.R.U32.HI R9, RZ, 0x5, R98 ;  /* 0x00000005ff097819 */ /* 0x000fe20000011662 */
[----:B------:R-:W-:Y:S01]  /*0760*/  IMAD.HI.U32 R4, R4, R3, RZ ;  /* 0x0000000304047227 */ /* 0x000fe200078e00ff */
[----:B------:R2:W3:Y:S03]  /*0770*/  F2I.FTZ.U32.TRUNC.NTZ R7, R6 ;  /* 0x0000000600077305 */ /* 0x0004e6000021f000 */
[----:B------:R-:W-:-:S05]  /*0780*/  IMAD R3, R4, R5, R3 ;  /* 0x0000000504037224 */ /* 0x000fca00078e0203 */
[----:B------:R-:W-:Y:S01]  /*0790*/  ISETP.GT.U32.AND P1, PT, R10, R3, PT ;  /* 0x000000030a00720c */ /* 0x000fe20003f24070 */
[----:B--2---:R-:W-:Y:S01]  /*07a0*/  IMAD.MOV.U32 R6, RZ, RZ, RZ ;  /* 0x000000ffff067224 */ /* 0x004fe200078e00ff */
[----:B-1----:R-:W-:Y:S01]  /*07b0*/  IADD3 R5, R8, 0xffffffe, RZ ;  /* 0x0ffffffe08057810 */ /* 0x002fe20007ffe0ff */
[----:B------:R-:W-:-:S05]  /*07c0*/  IMAD.MOV.U32 R8, RZ, RZ, c[0x0][0x180] ;  /* 0x00006000ff087624 */ /* 0x000fca00078e00ff */
[----:B------:R-:W1:Y:S01]  /*07d0*/  F2I.FTZ.U32.TRUNC.NTZ R5, R5 ;  /* 0x0000000500057305 */ /* 0x000e62000021f000 */
[--C-:B---3--:R-:W-:Y:S01]  /*07e0*/  IMAD.MOV R11, RZ, RZ, -R7.reuse ;  /* 0x000000ffff0b7224 */ /* 0x108fe200078e0a07 */
[C---:B------:R-:W-:Y:S02]  /*07f0*/  IADD3 R58, R8.reuse, -0x3e, RZ ;  /* 0xffffffc2083a7810 */ /* 0x040fe40007ffe0ff */
[----:B------:R-:W-:Y:S01]  /*0800*/  IADD3 R96, R8, -0x3d, RZ ;  /* 0xffffffc308607810 */ /* 0x000fe20007ffe0ff */
[----:B------:R-:W-:Y:S01]  /*0810*/  @!P1 IMAD.IADD R3, R3, 0x1, -R10 ;  /* 0x0000000103039824 */ /* 0x000fe200078e0a0a */
[----:B------:R-:W-:Y:S01]  /*0820*/  @!P1 IADD3 R4, R4, 0x1, RZ ;  /* 0x0000000104049810 */ /* 0x000fe20007ffe0ff */
[----:B------:R-:W-:Y:S01]  /*0830*/  IMAD R11, R11, R2, RZ ;  /* 0x000000020b0b7224 */ /* 0x000fe200078e02ff */
[----:B------:R-:W-:Y:S02]  /*0840*/  ISETP.NE.AND P1, PT, R13, RZ, PT ;  /* 0x000000ff0d00720c */ /* 0x000fe40003f25270 */
[----:B------:R-:W-:Y:S01]  /*0850*/  ISETP.GE.U32.AND P0, PT, R3, R10, PT ;  /* 0x0000000a0300720c */ /* 0x000fe20003f06070 */
[----:B------:R-:W-:Y:S01]  /*0860*/  IMAD.HI.U32 R6, R7, R11, R6 ;  /* 0x0000000b07067227 */ /* 0x000fe200078e0006 */
[----:B------:R-:W-:-:S02]  /*0870*/  LOP3.LUT R3, R14, R13, RZ, 0x3c, !PT ;  /* 0x0000000d0e037212 */ /* 0x000fc400078e3cff */
[C---:B------:R-:W-:Y:S02]  /*0880*/  IADD3 R114, R8.reuse, -0x48, RZ ;  /* 0xffffffb808727810 */ /* 0x040fe40007ffe0ff */
[----:B------:R-:W-:Y:S01]  /*0890*/  ISETP.GE.AND P2, PT, R3, RZ, PT ;  /* 0x000000ff0300720c */ /* 0x000fe20003f46270 */
[----:B-1----:R-:W-:Y:S01]  /*08a0*/  IMAD.MOV R15, RZ, RZ, -R5 ;  /* 0x000000ffff0f7224 */ /* 0x002fe200078e0a05 */
[C---:B------:R-:W-:Y:S02]  /*08b0*/  IADD3 R3, R8.reuse, -0x52, RZ ;  /* 0xffffffae08037810 */ /* 0x040fe40007ffe0ff */
[C---:B------:R-:W-:Y:S01]  /*08c0*/  IADD3 R140, R8.reuse, -0x46, RZ ;  /* 0xffffffba088c7810 */ /* 0x040fe20007ffe0ff */
[----:B------:R-:W-:Y:S01]  /*08d0*/  IMAD R7, R15, R0, RZ ;  /* 0x000000000f077224 */ /* 0x000fe200078e02ff */
[----:B------:R-:W-:Y:S02]  /*08e0*/  IADD3 R142, R8, -0x4d, RZ ;  /* 0xffffffb3088e7810 */ /* 0x000fe40007ffe0ff */
[----:B------:R-:W-:-:S05]  /*08f0*/  @P0 IADD3 R4, R4, 0x1, RZ ;  /* 0x0000000104040810 */ /* 0x000fca0007ffe0ff */
[----:B------:R-:W-:Y:S01]  /*0900*/  @!P2 IMAD.MOV R4, RZ, RZ, -R4 ;  /* 0x000000ffff04a224 */ /* 0x000fe200078e0a04 */
[----:B------:R-:W-:Y:S02]  /*0910*/  @!P1 LOP3.LUT R4, RZ, R13, RZ, 0x33, !PT ;  /* 0x0000000dff049212 */ /* 0x000fe400078e33ff */
[----:B------:R-:W-:Y:S02]  /*0920*/  ISETP.GE.U32.AND P1, PT, R3, 0x7fffff8f, PT ;  /* 0x7fffff8f0300780c */ /* 0x000fe40003f26070 */
[----:B------:R-:W-:Y:S01]  /*0930*/  SGXT.U32 R3, R9, 0x2 ;  /* 0x000000020903781a */ /* 0x000fe20000000000 */
[----:B------:R-:W-:Y:S02]  /*0940*/  IMAD.SHL.U32 R198, R4, 0x80, RZ ;  /* 0x0000008004c67824 */ /* 0x000fe400078e00ff */
[----:B------:R-:W-:-:S03]  /*0950*/  IMAD.MOV R4, RZ, RZ, -R4 ;  /* 0x000000ffff047224 */ /* 0x000fc600078e0a04 */
[----:B------:R-:W-:Y:S01]  /*0960*/  LOP3.LUT R9, R198, R3, RZ, 0xfc, !PT ;  /* 0x00000003c6097212 */ /* 0x000fe200078efcff */
[----:B------:R-:W-:Y:S02]  /*0970*/  IMAD R3, R13, R4, R14 ;  /* 0x000000040d037224 */ /* 0x000fe400078e020e */
[----:B------:R-:W-:Y:S01]  /*0980*/  IMAD.MOV.U32 R4, RZ, RZ, RZ ;  /* 0x000000ffff047224 */ /* 0x000fe200078e00ff */
[----:B------:R-:W-:Y:S01]  /*0990*/  IABS R11, R9 ;  /* 0x00000009000b7213 */ /* 0x000fe20000000000 */
[----:B------:R-:W-:Y:S01]  /*09a0*/  IMAD.IADD R3, R12, 0x1, R3 ;  /* 0x000000010c037824 */ /* 0x000fe200078e0203 */
[----:B------:R-:W-:Y:S01]  /*09b0*/  LOP3.LUT R16, R9, 0x7c, RZ, 0xfc, !PT ;  /* 0x0000007c09107812 */ /* 0x000fe200078efcff */
[----:B------:R-:W-:Y:S01]  /*09c0*/  IMAD.HI.U32 R4, R5, R7, R4 ;  /* 0x0000000705047227 */ /* 0x000fe200078e0004 */
[----:B------:R-:W-:Y:S02]  /*09d0*/  LOP3.LUT R5, R9, 0x4, RZ, 0xfc, !PT ;  /* 0x0000000409057812 */ /* 0x000fe400078efcff */
[----:B------:R-:W-:Y:S01]  /*09e0*/  IABS R19, R16 ;  /* 0x0000001000137213 */ /* 0x000fe20000000000 */
[----:B------:R-:W-:Y:S01]  /*09f0*/  IMAD R32, R3, 0x80, R28 ;  /* 0x0000008003207824 */ /* 0x000fe200078e021c */
[----:B------:R-:W-:-:S02]  /*0a00*/  ISETP.GE.AND P2, PT, R5, RZ, PT ;  /* 0x000000ff0500720c */ /* 0x000fc40003f46270 */
[----:B------:R-:W-:Y:S01]  /*0a10*/  IABS R13, R5 ;  /* 0x00000005000d7213 */ /* 0x000fe20000000000 */
[----:B------:R-:W-:Y:S01]  /*0a20*/  IMAD.HI.U32 R5, R6, R11, RZ ;  /* 0x0000000b06057227 */ /* 0x000fe200078e00ff */
[C---:B------:R-:W-:Y:S01]  /*0a30*/  LOP3.LUT R10, R9.reuse, 0x8, RZ, 0xfc, !PT ;  /* 0x00000008090a7812 */ /* 0x040fe200078efcff */
[----:B------:R1:W-:Y:S01]  /*0a40*/  STL [R1+0x14c], R32 ;  /* 0x00014c2001007387 */ /* 0x0003e20000100800 */
[C---:B------:R-:W-:Y:S01]  /*0a50*/  LOP3.LUT R14, R9.reuse, 0xc, RZ, 0xfc, !PT ;  /* 0x0000000c090e7812 */ /* 0x040fe200078efcff */
[----:B------:R-:W-:Y:S01]  /*0a60*/  IMAD.MOV R5, RZ, RZ, -R5 ;  /* 0x000000ffff057224 */ /* 0x000fe200078e0a05 */
[----:B------:R-:W-:Y:S01]  /*0a70*/  ISETP.GE.AND P4, PT, R10, RZ, PT ;  /* 0x000000ff0a00720c */ /* 0x000fe20003f86270 */
[----:B------:R-:W-:Y:S01]  /*0a80*/  IMAD.HI.U32 R7, R6, R19, RZ ;  /* 0x0000001306077227 */ /* 0x000fe200078e00ff */
[----:B------:R-:W-:Y:S02]  /*0a90*/  IABS R15, R10 ;  /* 0x0000000a000f7213 */ /* 0x000fe40000000000 */
[----:B------:R-:W-:Y:S01]  /*0aa0*/  ISETP.GE.AND P0, PT, R16, RZ, PT ;  /* 0x000000ff1000720c */ /* 0x000fe20003f06270 */
[----:B------:R-:W-:Y:S01]  /*0ab0*/  IMAD R5, R2, R5, R11 ;  /* 0x0000000502057224 */ /* 0x000fe200078e020b */
[----:B------:R-:W-:Y:S01]  /*0ac0*/  LOP3.LUT R16, R9, 0x10, RZ, 0xfc, !PT ;  /* 0x0000001009107812 */ /* 0x000fe200078efcff */
[----:B------:R-:W-:Y:S01]  /*0ad0*/  IMAD.MOV R10, RZ, RZ, -R7 ;  /* 0x000000ffff0a7224 */ /* 0x000fe200078e0a07 */
[----:B------:R-:W-:Y:S01]  /*0ae0*/  IABS R11, R14 ;  /* 0x0000000e000b7213 */ /* 0x000fe20000000000 */
[----:B------:R-:W-:Y:S01]  /*0af0*/  IMAD.HI.U32 R7, R6, R13, RZ ;  /* 0x0000000d06077227 */ /* 0x000fe200078e00ff */
[----:B------:R-:W-:-:S02]  /*0b00*/  ISETP.GT.U32.AND P6, PT, R2, R5, PT ;  /* 0x000000050200720c */ /* 0x000fc40003fc4070 */
[----:B------:R-:W-:Y:S01]  /*0b10*/  IABS R12, R16 ;  /* 0x00000010000c7213 */ /* 0x000fe20000000000 */
[----:B------:R-:W-:Y:S01]  /*0b20*/  IMAD R19, R2, R10, R19 ;  /* 0x0000000a02137224 */ /* 0x000fe200078e0213 */
[C---:B------:R-:W-:Y:S01]  /*0b30*/  LOP3.LUT R18, R9.reuse, 0x14, RZ, 0xfc, !PT ;  /* 0x0000001409127812 */ /* 0x040fe200078efcff */
[----:B------:R-:W-:Y:S01]  /*0b40*/  IMAD.MOV R7, RZ, RZ, -R7 ;  /* 0x000000ffff077224 */ /* 0x000fe200078e0a07 */
[C---:B------:R-:W-:Y:S01]  /*0b50*/  LOP3.LUT R20, R9.reuse, 0x18, RZ, 0xfc, !PT ;  /* 0x0000001809147812 */ /* 0x040fe200078efcff */
[----:B------:R-:W-:Y:S01]  /*0b60*/  IMAD.HI.U32 R10, R6, R15, RZ ;  /* 0x0000000f060a7227 */ /* 0x000fe200078e00ff */
[C---:B------:R-:W-:Y:S02]  /*0b70*/  ISETP.GT.U32.AND P3, PT, R2.reuse, R19, PT ;  /* 0x000000130200720c */ /* 0x040fe40003f64070 */
[----:B------:R-:W-:Y:S01]  /*0b80*/  IABS R17, R18 ;  /* 0x0000001200117213 */ /* 0x000fe20000000000 */
[C---:B------:R-:W-:Y:S01]  /*0b90*/  IMAD R7, R2.reuse, R7, R13 ;  /* 0x0000000702077224 */ /* 0x040fe200078e020d */
[----:B------:R-:W-:Y:S01]  /*0ba0*/  LOP3.LUT R22, R9, 0x1c, RZ, 0xfc, !PT ;  /* 0x0000001c09167812 */ /* 0x000fe200078efcff */
[----:B------:R-:W-:Y:S01]  /*0bb0*/  @!P6 IMAD.IADD R5, R5, 0x1, -R2 ;  /* 0x000000010505e824 */ /* 0x000fe200078e0a02 */
[----:B------:R-:W-:Y:S01]  /*0bc0*/  IABS R21, R20 ;  /* 0x0000001400157213 */ /* 0x000fe20000000000 */
[----:B------:R-:W-:Y:S01]  /*0bd0*/  IMAD.MOV R10, RZ, RZ, -R10 ;  /* 0x000000ffff0a7224 */ /* 0x000fe200078e0a0a */
[----:B------:R-:W-:Y:S01]  /*0be0*/  IABS R23, R22 ;  /* 0x0000001600177213 */ /* 0x000fe20000000000 */
[----:B------:R-:W-:Y:S01]  /*0bf0*/  IMAD.MOV.U32 R13, RZ, RZ, R11 ;  /* 0x000000ffff0d7224 */ /* 0x000fe200078e000b */
[C---:B------:R-:W-:Y:S01]  /*0c00*/  ISETP.GT.U32.AND P6, PT, R2.reuse, R5, PT ;  /* 0x000000050200720c */ /* 0x040fe20003fc4070 */
[C---:B------:R-:W-:Y:S01]  /*0c10*/  IMAD R11, R2.reuse, R10, R15 ;  /* 0x0000000a020b7224 */ /* 0x040fe200078e020f */
[----:B------:R-:W-:Y:S01]  /*0c20*/  LOP3.LUT R24, R9, 0x24, RZ, 0xfc, !PT ;  /* 0x0000002409187812 */ /* 0x000fe200078efcff */
[----:B------:R-:W-:Y:S01]  /*0c30*/  @!P3 IMAD.IADD R19, R19, 0x1, -R2 ;  /* 0x000000011313b824 */ /* 0x000fe200078e0a02 */
[----:B------:R-:W-:Y:S01]  /*0c40*/  ISETP.GT.U32.AND P3, PT, R2, R7, PT ;  /* 0x000000070200720c */ /* 0x000fe20003f64070 */
[----:B------:R-:W-:Y:S01]  /*0c50*/  IMAD.MOV.U32 R15, RZ, RZ, R12 ;  /* 0x000000ffff0f7224 */ /* 0x000fe200078e000c */
[----:B------:R-:W-:Y:S01]  /*0c60*/  LOP3.LUT R26, R9, 0x28, RZ, 0xfc, !PT ;  /* 0x00000028091a7812 */ /* 0x000fe200078efcff */
[----:B------:R-:W-:Y:S01]  /*0c70*/  IMAD.HI.U32 R10, R6, R13, RZ ;  /* 0x0000000d060a7227 */ /* 0x000fe200078e00ff */
[----:B------:R-:W-:-:S02]  /*0c80*/  ISETP.GT.U32.AND P5, PT, R2, R19, PT ;  /* 0x000000130200720c */ /* 0x000fc40003fa4070 */
[----:B------:R-:W-:Y:S01]  /*0c90*/  IABS R25, R24 ;  /* 0x0000001800197213 */ /* 0x000fe20000000000 */
[----:B------:R-:W-:Y:S01]  /*0ca0*/  IMAD.HI.U32 R12, R6, R15, RZ ;  /* 0x0000000f060c7227 */ /* 0x000fe200078e00ff */
[----:B------:R-:W-:Y:S02]  /*0cb0*/  IABS R27, R26 ;  /* 0x0000001a001b7213 */ /* 0x000fe40000000000 */
[----:B------:R-:W-:Y:S01]  /*0cc0*/  IABS R3, R32 ;  /* 0x0000002000037213 */ /* 0x000fe20000000000 */
[----:B------:R-:W-:Y:S02]  /*0cd0*/  IMAD.MOV R10, RZ, RZ, -R10 ;  /* 0x000000ffff0a7224 */ /* 0x000fe400078e0a0a */
[----:B------:R-:W-:Y:S01]  /*0ce0*/  @!P6 IMAD.IADD R5, R5, 0x1, -R2 ;  /* 0x000000010505e824 */ /* 0x000fe200078e0a02 */
[C---:B------:R-:W-:Y:S01]  /*0cf0*/  ISETP.GT.U32.AND P6, PT, R2.reuse, R11, PT ;  /* 0x0000000b0200720c */ /* 0x040fe20003fc4070 */
[----:B------:R-:W-:Y:S02]  /*0d00*/  IMAD.MOV R12, RZ, RZ, -R12 ;  /* 0x000000ffff0c7224 */ /* 0x000fe400078e0a0c */
[----:B------:R-:W-:-:S02]  /*0d10*/  IMAD R13, R2, R10, R13 ;  /* 0x0000000a020d7224 */ /* 0x000fc400078e020d */
[----:B------:R-:W-:-:S04]  /*0d20*/  IMAD.HI.U32 R10, R6, R17, RZ ;  /* 0x00000011060a7227 */ /* 0x000fc800078e00ff */
[C---:B------:R-:W-:Y:S02]  /*0d30*/  IMAD R15, R2.reuse, R12, R15 ;  /* 0x0000000c020f7224 */ /* 0x040fe400078e020f */
[--C-:B------:R-:W-:Y:S02]  /*0d40*/  @!P3 IMAD.IADD R7, R7, 0x1, -R2.reuse ;  /* 0x000000010707b824 */ /* 0x100fe400078e0a02 */
[----:B------:R-:W-:Y:S01]  /*0d50*/  @!P5 IMAD.IADD R19, R19, 0x1, -R2 ;  /* 0x000000011313d824 */ /* 0x000fe200078e0a02 */
[----:B------:R-:W-:Y:S01]  /*0d60*/  ISETP.GE.AND P5, PT, R9, RZ, PT ;  /* 0x000000ff0900720c */ /* 0x000fe20003fa6270 */
[----:B------:R-:W-:Y:S01]  /*0d70*/  IMAD.MOV R12, RZ, RZ, -R10 ;  /* 0x000000ffff0c7224 */ /* 0x000fe200078e0a0a */
[C---:B------:R-:W-:Y:S01]  /*0d80*/  ISETP.GT.U32.AND P3, PT, R2.reuse, R7, PT ;  /* 0x000000070200720c */ /* 0x040fe20003f64070 */
[----:B------:R-:W-:Y:S02]  /*0d90*/  IMAD.MOV.U32 R67, RZ, RZ, R19 ;  /* 0x000000ffff437224 */ /* 0x000fe400078e0013 */
[----:B------:R-:W-:-:S02]  /*0da0*/  IMAD R17, R2, R12, R17 ;  /* 0x0000000c02117224 */ /* 0x000fc400078e0211 */
[----:B------:R-:W-:Y:S01]  /*0db0*/  @!P0 IMAD.MOV R67, RZ, RZ, -R67 ;  /* 0x000000ffff438224 */ /* 0x000fe200078e0a43 */
[C---:B------:R-:W-:Y:S01]  /*0dc0*/  ISETP.GT.U32.AND P0, PT, R2.reuse, R13, PT ;  /* 0x0000000d0200720c */ /* 0x040fe20003f04070 */
[----:B------:R-:W-:Y:S01]  /*0dd0*/  @!P6 IMAD.IADD R11, R11, 0x1, -R2 ;  /* 0x000000010b0be824 */ /* 0x000fe200078e0a02 */
[----:B------:R-:W-:Y:S01]  /*0de0*/  ISETP.GT.U32.AND P6, PT, R2, R17, PT ;  /* 0x000000110200720c */ /* 0x000fe20003fc4070 */
[----:B------:R-:W-:-:S04]  /*0df0*/  IMAD.HI.U32 R10, R6, R21, RZ ;  /* 0x00000015060a7227 */ /* 0x000fc800078e00ff */
[----:B------:R-:W-:-:S04]  /*0e00*/  IMAD.HI.U32 R12, R6, R23, RZ ;  /* 0x00000017060c7227 */ /* 0x000fc800078e00ff */
[----:B------:R-:W-:Y:S02]  /*0e10*/  IMAD.MOV R10, RZ, RZ, -R10 ;  /* 0x000000ffff0a7224 */ /* 0x000fe400078e0a0a */
[----:B------:R-:W-:Y:S01]  /*0e20*/  @!P3 IMAD.IADD R7, R7, 0x1, -R2 ;  /* 0x000000010707b824 */ /* 0x000fe200078e0a02 */
[----:B------:R-:W-:Y:S01]  /*0e30*/  ISETP.GE.AND P3, PT, R14, RZ, PT ;  /* 0x000000ff0e00720c */ /* 0x000fe20003f66270 */
[----:B------:R-:W-:Y:S01]  /*0e40*/  IMAD.MOV R12, RZ, RZ, -R12 ;  /* 0x000000ffff0c7224 */ /* 0x000fe200078e0a0c */
[----:B------:R-:W-:Y:S01]  /*0e50*/  LOP3.LUT R14, R9, 0x20, RZ, 0xfc, !PT ;  /* 0x00000020090e7812 */ /* 0x000fe200078efcff */
[----:B------:R-:W-:Y:S01]  /*0e60*/  @!P5 IMAD.MOV R5, RZ, RZ, -R5 ;  /* 0x000000ffff05d224 */ /* 0x000fe200078e0a05 */
[C---:B------:R-:W-:Y:S01]  /*0e70*/  ISETP.GT.U32.AND P5, PT, R2.reuse, R15, PT ;  /* 0x0000000f0200720c */ /* 0x040fe20003fa4070 */
[C---:B------:R-:W-:Y:S02]  /*0e80*/  IMAD R19, R2.reuse, R10, R21 ;  /* 0x0000000a02137224 */ /* 0x040fe400078e0215 */
[C---:B------:R-:W-:Y:S01]  /*0e90*/  IMAD R21, R2.reuse, R12, R23 ;  /* 0x0000000c02157224 */ /* 0x040fe200078e0217 */
[----:B------:R-:W-:Y:S01]  /*0ea0*/  IABS R23, R14 ;  /* 0x0000000e00177213 */ /* 0x000fe20000000000 */
[--C-:B------:R-:W-:Y:S01]  /*0eb0*/  @!P0 IMAD.IADD R13, R13, 0x1, -R2.reuse ;  /* 0x000000010d0d8824 */ /* 0x100fe200078e0a02 */
[----:B------:R-:W-:Y:S01]  /*0ec0*/  ISETP.GT.U32.AND P0, PT, R2, R11, PT ;  /* 0x0000000b0200720c */ /* 0x000fe20003f04070 */
[----:B------:R-:W-:-:S02]  /*0ed0*/  @!P6 IMAD.IADD R17, R17, 0x1, -R2 ;  /* 0x000000011111e824 */ /* 0x000fc400078e0a02 */
[----:B------:R-:W-:-:S03]  /*0ee0*/  IMAD.HI.U32 R10, R6, R23, RZ ;  /* 0x00000017060a7227 */ /* 0x000fc600078e00ff */
[C---:B------:R-:W-:Y:S01]  /*0ef0*/  ISETP.GT.U32.AND P6, PT, R2.reuse, R17, PT ;  /* 0x000000110200720c */ /* 0x040fe20003fc4070 */
[----:B------:R-:W-:Y:S01]  /*0f00*/  @!P5 IMAD.IADD R15, R15, 0x1, -R2 ;  /* 0x000000010f0fd824 */ /* 0x000fe200078e0a02 */
[C---:B------:R-:W-:Y:S01]  /*0f10*/  ISETP.GT.U32.AND P5, PT, R2.reuse, R13, PT ;  /* 0x0000000d0200720c */ /* 0x040fe20003fa4070 */
[----:B------:R-:W-:Y:S02]  /*0f20*/  IMAD.MOV R10, RZ, RZ, -R10 ;  /* 0x000000ffff0a7224 */ /* 0x000fe400078e0a0a */
[----:B------:R-:W-:Y:S01]  /*0f30*/  @!P2 IMAD.MOV R7, RZ, RZ, -R7 ;  /* 0x000000ffff07a224 */ /* 0x000fe200078e0a07 */
[C---:B------:R-:W-:Y:S01]  /*0f40*/  ISETP.GT.U32.AND P2, PT, R2.reuse, R15, PT ;  /* 0x0000000f0200720c */ /* 0x040fe20003f44070 */
[----:B------:R-:W-:Y:S01]  /*0f50*/  @!P0 IMAD.IADD R11, R11, 0x1, -R2 ;  /* 0x000000010b0b8824 */ /* 0x000fe200078e0a02 */
[C---:B------:R-:W-:Y:S01]  /*0f60*/  ISETP.GT.U32.AND P0, PT, R2.reuse, R19, PT ;  /* 0x000000130200720c */ /* 0x040fe20003f04070 */
[----:B------:R-:W-:Y:S02]  /*0f70*/  IMAD R23, R2, R10, R23 ;  /* 0x0000000a02177224 */ /* 0x000fe400078e0217 */
[----:B------:R-:W-:-:S04]  /*0f80*/  IMAD.HI.U32 R10, R6, R25, RZ ;  /* 0x00000019060a7227 */ /* 0x000fc800078e00ff */
[--C-:B------:R-:W-:Y:S01]  /*0f90*/  @!P6 IMAD.IADD R17, R17, 0x1, -R2.reuse ;  /* 0x000000011111e824 */ /* 0x100fe200078e0a02 */
[C---:B------:R-:W-:Y:S01]  /*0fa0*/  ISETP.GT.U32.AND P6, PT, R2.reuse, R23, PT ;  /* 0x000000170200720c */ /* 0x040fe20003fc4070 */
[--C-:B------:R-:W-:Y:S01]  /*0fb0*/  @!P5 IMAD.IADD R13, R13, 0x1, -R2.reuse ;  /* 0x000000010d0dd824 */ /* 0x100fe200078e0a02 */
[----:B------:R-:W-:Y:S01]  /*0fc0*/  ISETP.GT.U32.AND P5, PT, R2, R21, PT ;  /* 0x000000150200720c */ /* 0x000fe20003fa4070 */
[--C-:B------:R-:W-:Y:S01]  /*0fd0*/  @!P2 IMAD.IADD R15, R15, 0x1, -R2.reuse ;  /* 0x000000010f0fa824 */ /* 0x100fe200078e0a02 */
[----:B------:R-:W-:Y:S01]  /*0fe0*/  ISETP.GE.AND P2, PT, R16, RZ, PT ;  /* 0x000000ff1000720c */ /* 0x000fe20003f46270 */
[----:B------:R-:W-:Y:S01]  /*0ff0*/  @!P0 IMAD.IADD R19, R19, 0x1, -R2 ;  /* 0x0000000113138824 */ /* 0x000fe200078e0a02 */
[----:B------:R-:W-:Y:S01]  /*1000*/  ISETP.GE.AND P0, PT, R18, RZ, PT ;  /* 0x000000ff1200720c */ /* 0x000fe20003f06270 */
[----:B------:R-:W-:Y:S01]  /*1010*/  IMAD.HI.U32 R12, R6, R27, RZ ;  /* 0x0000001b060c7227 */ /* 0x000fe200078e00ff */
[C---:B------:R-:W-:Y:S02]  /*1020*/  LOP3.LUT R16, R9.reuse, 0x2c, RZ, 0xfc, !PT ;  /* 0x0000002c09107812 */ /* 0x040fe400078efcff */
[----:B------:R-:W-:Y:S01]  /*1030*/  LOP3.LUT R18, R9, 0x38, RZ, 0xfc, !PT ;  /* 0x0000003809127812 */ /* 0x000fe200078efcff */
[----:B------:R-:W-:Y:S01]  /*1040*/  IMAD.MOV R10, RZ, RZ, -R10 ;  /* 0x000000ffff0a7224 */ /* 0x000fe200078e0a0a */
[----:B------:R-:W-:Y:S01]  /*1050*/  IABS R29, R16 ;  /* 0x00000010001d7213 */ /* 0x000fe20000000000 */
[----:B------:R-:W-:Y:S01]  /*1060*/  @!P6 IMAD.IADD R23, R23, 0x1, -R2 ;  /* 0x000000011717e824 */ /* 0x000fe200078e0a02 */
[C---:B------:R-:W-:Y:S01]  /*1070*/  ISETP.GT.U32.AND P6, PT, R2.reuse, R19, PT ;  /* 0x000000130200720c */ /* 0x040fe20003fc4070 */
[----:B------:R-:W-:Y:S01]  /*1080*/  IMAD.MOV R12, RZ, RZ, -R12 ;  /* 0x000000ffff0c7224 */ /* 0x000fe200078e0a0c */
[----:B------:R-:W-:Y:S01]  /*1090*/  IABS R35, R18 ;  /* 0x0000001200237213 */ /* 0x000fe20000000000 */
[----:B------:R-:W-:-:S02]  /*10a0*/  IMAD R25, R2, R10, R25 ;  /* 0x0000000a02197224 */ /* 0x000fc400078e0219 */
[C---:B------:R-:W-:Y:S01]  /*10b0*/  IMAD R27, R2.reuse, R12, R27 ;  /* 0x0000000c021b7224 */ /* 0x040fe200078e021b */
[----:B------:R-:W-:Y:S01]  /*10c0*/  LOP3.LUT R12, R9, 0x30, RZ, 0xfc, !PT ;  /* 0x00000030090c7812 */ /* 0x000fe200078efcff */
[----:B------:R-:W-:Y:S01]  /*10d0*/  @!P2 IMAD.MOV R15, RZ, RZ, -R15 ;  /* 0x000000ffff0fa224 */ /* 0x000fe200078e0a0f */
[----:B------:R-:W-:Y:S01]  /*10e0*/  ISETP.GT.U32.AND P2, PT, R2, R25, PT ;  /* 0x000000190200720c */ /* 0x000fe20003f44070 */
[--C-:B------:R-:W-:Y:S01]  /*10f0*/  @!P5 IMAD.IADD R21, R21, 0x1, -R2.reuse ;  /* 0x000000011515d824 */ /* 0x100fe200078e0a02 */
[----:B------:R-:W-:Y:S01]  /*1100*/  IABS R31, R12 ;  /* 0x0000000c001f7213 */ /* 0x000fe20000000000 */
[----:B------:R-:W-:Y:S01]  /*1110*/  @!P3 IMAD.MOV R13, RZ, RZ, -R13 ;  /* 0x000000ffff0db224 */ /* 0x000fe200078e0a0d */
[----:B------:R-:W-:Y:S01]  /*1120*/  ISETP.GE.AND P5, PT, R20, RZ, PT ;  /* 0x000000ff1400720c */ /* 0x000fe20003fa6270 */
[----:B------:R-:W-:Y:S01]  /*1130*/  @!P6 IMAD.IADD R19, R19, 0x1, -R2 ;  /* 0x000000011313e824 */ /* 0x000fe200078e0a02 */
[----:B------:R-:W-:Y:S01]  /*1140*/  ISETP.GT.U32.AND P6, PT, R2, R27, PT ;  /* 0x0000001b0200720c */ /* 0x000fe20003fc4070 */
[----:B------:R-:W-:Y:S01]  /*1150*/  IMAD.HI.U32 R10, R6, R29, RZ ;  /* 0x0000001d060a7227 */ /* 0x000fe200078e00ff */
[----:B------:R-:W-:-:S02]  /*1160*/  ISETP.GT.U32.AND P3, PT, R2, R21, PT ;  /* 0x000000150200720c */ /* 0x000fc40003f64070 */
[----:B------:R-:W-:Y:S01]  /*1170*/  LOP3.LUT R20, R9, 0x40, RZ, 0xfc, !PT ;  /* 0x0000004009147812 */ /* 0x000fe200078efcff */
[----:B------:R-:W-:Y:S01]  /*1180*/  @!P0 IMAD.MOV R17, RZ, RZ, -R17 ;  /* 0x000000ffff118224 */ /* 0x000fe200078e0a11 */
[----:B------:R-:W-:Y:S01]  /*1190*/  ISETP.GE.AND P0, PT, R22, RZ, PT ;  /* 0x000000ff1600720c */ /* 0x000fe20003f06270 */
[----:B------:R-:W-:Y:S01]  /*11a0*/  @!P2 IMAD.IADD R25, R25, 0x1, -R2 ;  /* 0x000000011919a824 */ /* 0x000fe200078e0a02 */
[----:B------:R-:W-:Y:S01]  /*11b0*/  ISETP.GE.AND P2, PT, R26, RZ, PT ;  /* 0x000000ff1a00720c */ /* 0x000fe20003f46270 */
[----:B------:R-:W-:Y:S01]  /*11c0*/  IMAD.MOV R10, RZ, RZ, -R10 ;  /* 0x000000ffff0a7224 */ /* 0x000fe200078e0a0a */
[----:B------:R-:W-:Y:S01]  /*11d0*/  LOP3.LUT R22, R9, 0x44, RZ, 0xfc, !PT ;  /* 0x0000004409167812 */ /* 0x000fe200078efcff */
[----:B------:R-:W-:Y:S01]  /*11e0*/  @!P5 IMAD.MOV R19, RZ, RZ, -R19 ;  /* 0x000000ffff13d224 */ /* 0x000fe200078e0a13 */
[----:B------:R-:W-:Y:S01]  /*11f0*/  IABS R39, R20 ;  /* 0x0000001400277213 */ /* 0x000fe20000000000 */
[----:B------:R-:W-:Y:S01]  /*1200*/  @!P6 IMAD.IADD R27, R27, 0x1, -R2 ;  /* 0x000000011b1be824 */ /* 0x000fe200078e0a02 */
[C---:B------:R-:W-:Y:S01]  /*1210*/  ISETP.GT.U32.AND P6, PT, R2.reuse, R25, PT ;  /* 0x000000190200720c */ /* 0x040fe20003fc4070 */
[----:B------:R-:W-:Y:S01]  /*1220*/  IMAD R29, R2, R10, R29 ;  /* 0x0000000a021d7224 */ /* 0x000fe200078e021d */
[----:B------:R-:W-:Y:S01]  /*1230*/  IABS R41, R22 ;  /* 0x0000001600297213 */ /* 0x000fe20000000000 */
[----:B------:R-:W-:Y:S01]  /*1240*/  IMAD.HI.U32 R10, R6, R31, RZ ;  /* 0x0000001f060a7227 */ /* 0x000fe200078e00ff */
[----:B------:R-:W-:-:S02]  /*1250*/  ISETP.GT.U32.AND P5, PT, R2, R27, PT ;  /* 0x0000001b0200720c */ /* 0x000fc40003fa4070 */
[----:B------:R-:W-:Y:S01]  /*1260*/  IADD3 R26, R8, -0x35, RZ ;  /* 0xffffffcb081a7810 */ /* 0x000fe20007ffe0ff */
[----:B------:R-:W-:Y:S01]  /*1270*/  @!P3 IMAD.IADD R21, R21, 0x1, -R2 ;  /* 0x000000011515b824 */ /* 0x000fe200078e0a02 */
[----:B------:R-:W-:Y:S01]  /*1280*/  ISETP.GE.AND P3, PT, R14, RZ, PT ;  /* 0x000000ff0e00720c */ /* 0x000fe20003f66270 */
[----:B------:R-:W-:Y:S01]  /*1290*/  IMAD.MOV R10, RZ, RZ, -R10 ;  /* 0x000000ffff0a7224 */ /* 0x000fe200078e0a0a */
[----:B------:R-:W-:Y:S01]  /*12a0*/  LOP3.LUT R14, R9, 0x34, RZ, 0xfc, !PT ;  /* 0x00000034090e7812 */ /* 0x000fe200078efcff */
[----:B------:R-:W-:Y:S01]  /*12b0*/  @!P0 IMAD.MOV R21, RZ, RZ, -R21 ;  /* 0x000000ffff158224 */ /* 0x000fe200078e0a15 */
[C---:B------:R-:W-:Y:S01]  /*12c0*/  ISETP.GT.U32.AND P0, PT, R2.reuse, R29, PT ;  /* 0x0000001d0200720c */ /* 0x040fe20003f04070 */
[C---:B------:R-:W-:Y:S01]  /*12d0*/  IMAD R31, R2.reuse, R10, R31 ;  /* 0x0000000a021f7224 */ /* 0x040fe200078e021f */
[----:B------:R-:W-:Y:S01]  /*12e0*/  IABS R33, R14 ;  /* 0x0000000e00217213 */ /* 0x000fe20000000000 */
[----:B------:R-:W-:Y:S02]  /*12f0*/  @!P6 IMAD.IADD R25, R25, 0x1, -R2 ;  /* 0x000000011919e824 */ /* 0x000fe400078e0a02 */
[----:B------:R-:W-:Y:S01]  /*1300*/  @!P4 IMAD.MOV R11, RZ, RZ, -R11 ;  /* 0x000000ffff0bc224 */ /* 0x000fe200078e0a0b */
[----:B------:R-:W-:Y:S01]  /*1310*/  ISETP.GT.U32.AND P6, PT, R2, R31, PT ;  /* 0x0000001f0200720c */ /* 0x000fe20003fc4070 */
[----:B------:R-:W-:Y:S01]  /*1320*/  IMAD.HI.U32 R10, R6, R33, RZ ;  /* 0x00000021060a7227 */ /* 0x000fe200078e00ff */
[----:B------:R-:W-:-:S03]  /*1330*/  ISETP.GT.U32.AND P4, PT, R2, R23, PT ;  /* 0x000000170200720c */ /* 0x000fc60003f84070 */
[----:B------:R-:W-:Y:S02]  /*1340*/  IMAD.MOV R10, RZ, RZ, -R10 ;  /* 0x000000ffff0a7224 */ /* 0x000fe400078e0a0a */
[----:B------:R-:W-:Y:S01]  /*1350*/  @!P0 IMAD.IADD R29, R29, 0x1, -R2 ;  /* 0x000000011d1d8824 */ /* 0x000fe200078e0a02 */
[----:B------:R-:W-:Y:S01]  /*1360*/  ISETP.GE.AND P0, PT, R14, RZ, PT ;  /* 0x000000ff0e00720c */ /* 0x000fe20003f06270 */
[----:B------:R-:W-:Y:S02]  /*1370*/  IMAD R33, R2, R10, R33 ;  /* 0x0000000a02217224 */ /* 0x000fe400078e0221 */
[----:B------:R-:W-:-:S04]  /*1380*/  IMAD.HI.U32 R10, R6, R35, RZ ;  /* 0x00000023060a7227 */ /* 0x000fc800078e00ff */
[--C-:B------:R-:W-:Y:S01]  /*1390*/  @!P6 IMAD.IADD R31, R31, 0x1, -R2.reuse ;  /* 0x000000011f1fe824 */ /* 0x100fe200078e0a02 */
[----:B------:R-:W-:Y:S01]  /*13a0*/  ISETP.GT.U32.AND P6, PT, R2, R29, PT ;  /* 0x0000001d0200720c */ /* 0x000fe20003fc4070 */
[----:B------:R-:W-:Y:S01]  /*13b0*/  @!P5 IMAD.IADD R27, R27, 0x1, -R2 ;  /* 0x000000011b1bd824 */ /* 0x000fe200078e0a02 */
[----:B------:R-:W-:Y:S01]  /*13c0*/  ISETP.GE.AND P5, PT, R12, RZ, PT ;  /* 0x000000ff0c00720c */ /* 0x000fe20003fa6270 */
[----:B------:R-:W-:Y:S02]  /*13d0*/  IMAD.MOV R10, RZ, RZ, -R10 ;  /* 0x000000ffff0a7224 */ /* 0x000fe400078e0a0a */
[--C-:B------:R-:W-:Y:S01]  /*13e0*/  @!P4 IMAD.IADD R23, R23, 0x1, -R2.reuse ;  /* 0x000000011717c824 */ /* 0x100fe200078e0a02 */
[----:B------:R-:W-:Y:S01]  /*13f0*/  ISETP.GE.AND P4, PT, R24, RZ, PT ;  /* 0x000000ff1800720c */ /* 0x000fe20003f86270 */
[----:B------:R-:W-:Y:S01]  /*1400*/  @!P2 IMAD.MOV R27, RZ, RZ, -R27 ;  /* 0x000000ffff1ba224 */ /* 0x000fe200078e0a1b */
[C---:B------:R-:W-:Y:S01]  /*1410*/  ISETP.GT.U32.AND P2, PT, R2.reuse, R33, PT ;  /* 0x000000210200720c */ /* 0x040fe20003f44070 */
[----:B------:R-:W-:Y:S01]  /*1420*/  IMAD R35, R2, R10, R35 ;  /* 0x0000000a02237224 */ /* 0x000fe200078e0223 */
[----:B------:R-:W-:Y:S01]  /*1430*/  LOP3.LUT R24, R9, 0x50, RZ, 0xfc, !PT ;  /* 0x0000005009187812 */ /* 0x000fe200078efcff */
[----:B------:R-:W-:Y:S01]  /*1440*/  @!P3 IMAD.MOV R23, RZ, RZ, -R23 ;  /* 0x000000ffff17b224 */ /* 0x000fe200078e0a17 */
[----:B------:R-:W-:Y:S01]  /*1450*/  ISETP.GE.AND P3, PT, R16, RZ, PT ;  /* 0x000000ff1000720c */ /* 0x000fe20003f66270 */
[----:B------:R-:W-:Y:S01]  /*1460*/  @!P6 IMAD.IADD R29, R29, 0x1, -R2 ;  /* 0x000000011d1de824 */ /* 0x000fe200078e0a02 */
[----:B------:R-:W-:Y:S01]  /*1470*/  ISETP.GT.U32.AND P6, PT, R2, R35, PT ;  /* 0x000000230200720c */ /* 0x000fe20003fc4070 */
[----:B------:R-:W-:Y:S01]  /*1480*/  IMAD.HI.U32 R12, R6, R39, RZ ;  /* 0x00000027060c7227 */ /* 0x000fe200078e00ff */
[----:B------:R-:W-:-:S02]  /*1490*/  LOP3.LUT R16, R9, 0x3c, RZ, 0xfc, !PT ;  /* 0x0000003c09107812 */ /* 0x000fc400078efcff */
[----:B------:R-:W-:Y:S01]  /*14a0*/  IABS R47, R24 ;  /* 0x00000018002f7213 */ /* 0x000fe20000000000 */
[----:B------:R-:W-:Y:S01]  /*14b0*/  IMAD.HI.U32 R14, R6, R41, RZ ;  /* 0x00000029060e7227 */ /* 0x000fe200078e00ff */
[----:B------:R-:W-:-:S03]  /*14c0*/  IABS R37, R16 ;  /* 0x0000001000257213 */ /* 0x000fc60000000000 */
[--C-:B------:R-:W-:Y:S01]  /*14d0*/  @!P2 IMAD.IADD R33, R33, 0x1, -R2.reuse ;  /* 0x000000012121a824 */ /* 0x100fe200078e0a02 */
[----:B------:R-:W-:Y:S01]  /*14e0*/  ISETP.GE.AND P2, PT, R16, RZ, PT ;  /* 0x000000ff1000720c */ /* 0x000fe20003f46270 */
[----:B------:R-:W-:Y:S01]  /*14f0*/  @!P3 IMAD.MOV R29, RZ, RZ, -R29 ;  /* 0x000000ffff1db224 */ /* 0x000fe200078e0a1d */
[----:B------:R-:W-:Y:S01]  /*1500*/  LOP3.LUT R16, R9, 0x48, RZ, 0xfc, !PT ;  /* 0x0000004809107812 */ /* 0x000fe200078efcff */
[----:B------:R-:W-:Y:S01]  /*1510*/  @!P6 IMAD.IADD R35, R35, 0x1, -R2 ;  /* 0x000000012323e824 */ /* 0x000fe200078e0a02 */
[C---:B------:R-:W-:Y:S01]  /*1520*/  ISETP.GT.U32.AND P3, PT, R2.reuse, R33, PT ;  /* 0x000000210200720c */ /* 0x040fe20003f64070 */
[----:B------:R-:W-:Y:S01]  /*1530*/  IMAD.MOV R12, RZ, RZ, -R12 ;  /* 0x000000ffff0c7224 */ /* 0x000fe200078e0a0c */
[----:B------:R-:W-:Y:S01]  /*1540*/  IABS R43, R16 ;  /* 0x00000010002b7213 */ /* 0x000fe20000000000 */
[----:B------:R-:W-:Y:S01]  /*1550*/  @!P4 IMAD.MOV R25, RZ, RZ, -R25 ;  /* 0x000000ffff19c224 */ /* 0x000fe200078e0a19 */
[C---:B------:R-:W-:Y:S01]  /*1560*/  ISETP.GT.U32.AND P6, PT, R2.reuse, R35, PT ;  /* 0x000000230200720c */ /* 0x040fe20003fc4070 */
[----:B------:R-:W-:Y:S01]  /*1570*/  IMAD.MOV R14, RZ, RZ, -R14 ;  /* 0x000000ffff0e7224 */ /* 0x000fe200078e0a0e */
[C---:B------:R-:W-:Y:S01]  /*1580*/  ISETP.GT.U32.AND P4, PT, R2.reuse, R31, PT ;  /* 0x0000001f0200720c */ /* 0x040fe20003f84070 */
[----:B------:R-:W-:-:S02]  /*1590*/  IMAD R39, R2, R12, R39 ;  /* 0x0000000c02277224 */ /* 0x000fc400078e0227 */
[----:B------:R-:W-:Y:S02]  /*15a0*/  IMAD R41, R2, R14, R41 ;  /* 0x0000000e02297224 */ /* 0x000fe400078e0229 */
[----:B------:R-:W-:-:S04]  /*15b0*/  IMAD.HI.U32 R10, R6, R37, RZ ;  /* 0x00000025060a7227 */ /* 0x000fc800078e00ff */
[--C-:B------:R-:W-:Y:S01]  /*15c0*/  @!P3 IMAD.IADD R33, R33, 0x1, -R2.reuse ;  /* 0x000000012121b824 */ /* 0x100fe200078e0a02 */
[C---:B------:R-:W-:Y:S01]  /*15d0*/  ISETP.GT.U32.AND P3, PT, R2.reuse, R39, PT ;  /* 0x000000270200720c */ /* 0x040fe20003f64070 */
[--C-:B------:R-:W-:Y:S01]  /*15e0*/  @!P6 IMAD.IADD R35, R35, 0x1, -R2.reuse ;  /* 0x000000012323e824 */ /* 0x100fe200078e0a02 */
[----:B------:R-:W-:Y:S01]  /*15f0*/  ISETP.GT.U32.AND P6, PT, R2, R41, PT ;  /* 0x000000290200720c */ /* 0x000fe20003fc4070 */
[----:B------:R-:W-:Y:S01]  /*1600*/  @!P4 IMAD.IADD R31, R31, 0x1, -R2 ;  /* 0x000000011f1fc824 */ /* 0x000fe200078e0a02 */
[----:B------:R-:W-:Y:S01]  /*1610*/  ISETP.GE.AND P4, PT, R18, RZ, PT ;  /* 0x000000ff1200720c */ /* 0x000fe20003f86270 */
[----:B------:R-:W-:Y:S01]  /*1620*/  IMAD.MOV R10, RZ, RZ, -R10 ;  /* 0x000000ffff0a7224 */ /* 0x000fe200078e0a0a */
[----:B------:R-:W-:Y:S01]  /*1630*/  LOP3.LUT R18, R9, 0x4c, RZ, 0xfc, !PT ;  /* 0x0000004c09127812 */ /* 0x000fe200078efcff */
[----:B------:R-:W-:Y:S02]  /*1640*/  @!P0 IMAD.MOV R33, RZ, RZ, -R33 ;  /* 0x000000ffff218224 */ /* 0x000fe400078e0a21 */
[----:B------:R-:W-:Y:S01]  /*1650*/  IMAD R37, R2, R10, R37 ;  /* 0x0000000a02257224 */ /* 0x000fe200078e0225 */
[----:B------:R-:W-:Y:S01]  /*1660*/  IABS R45, R18 ;  /* 0x00000012002d7213 */ /* 0x000fe20000000000 */
[----:B------:R-:W-:-:S02]  /*1670*/  @!P5 IMAD.MOV R31, RZ, RZ, -R31 ;  /* 0x000000ffff1fd224 */ /* 0x000fc400078e0a1f */
[--C-:B------:R-:W-:Y:S01]  /*1680*/  @!P3 IMAD.IADD R39, R39, 0x1, -R2.reuse ;  /* 0x000000012727b824 */ /* 0x100fe200078e0a02 */
[----:B------:R-:W-:Y:S01]  /*1690*/  ISETP.GT.U32.AND P5, PT, R2, R37, PT ;  /* 0x000000250200720c */ /* 0x000fe20003fa4070 */
[----:B------:R-:W-:Y:S02]  /*16a0*/  @!P6 IMAD.IADD R41, R41, 0x1, -R2 ;  /* 0x000000012929e824 */ /* 0x000fe400078e0a02 */
[----:B------:R-:W-:Y:S01]  /*16b0*/  IMAD.HI.U32 R12, R6, R45, RZ ;  /* 0x0000002d060c7227 */ /* 0x000fe200078e00ff */
[C---:B------:R-:W-:Y:S02]  /*16c0*/  ISETP.GT.U32.AND P0, PT, R2.reuse, R39, PT ;  /* 0x000000270200720c */ /* 0x040fe40003f04070 */
[----:B------:R-:W-:Y:S01]  /*16d0*/  ISETP.GT.U32.AND P6, PT, R2, R41, PT ;  /* 0x000000290200720c */ /* 0x000fe20003fc4070 */
[----:B------:R-:W-:-:S04]  /*16e0*/  IMAD.HI.U32 R10, R6, R43, RZ ;  /* 0x0000002b060a7227 */ /* 0x000fc800078e00ff */
[----:B------:R-:W-:-:S04]  /*16f0*/  IMAD.HI.U32 R14, R6, R47, RZ ;  /* 0x0000002f060e7227 */ /* 0x000fc800078e00ff */
[----:B------:R-:W-:Y:S02]  /*1700*/  IMAD.MOV R12, RZ, RZ, -R12 ;  /* 0x000000ffff0c7224 */ /* 0x000fe400078e0a0c */
[----:B------:R-:W-:Y:S02]  /*1710*/  IMAD.MOV R10, RZ, RZ, -R10 ;  /* 0x000000ffff0a7224 */ /* 0x000fe400078e0a0a */
[C---:B------:R-:W-:Y:S02]  /*1720*/  IMAD R45, R2.reuse, R12, R45 ;  /* 0x0000000c022d7224 */ /* 0x040fe400078e022d */
[----:B------:R-:W-:Y:S02]  /*1730*/  IMAD.MOV R14, RZ, RZ, -R14 ;  /* 0x000000ffff0e7224 */ /* 0x000fe400078e0a0e */
[C---:B------:R-:W-:Y:S02]  /*1740*/  IMAD R43, R2.reuse, R10, R43 ;  /* 0x0000000a022b7224 */ /* 0x040fe400078e022b */
[C---:B------:R-:W-:Y:S01]  /*1750*/  IMAD R47, R2.reuse, R14, R47 ;  /* 0x0000000e022f7224 */ /* 0x040fe200078e022f */
[----:B------:R-:W-:Y:S01]  /*1760*/  LOP3.LUT R14, R9, 0x58, RZ, 0xfc, !PT ;  /* 0x00000058090e7812 */ /* 0x000fe200078efcff */
[--C-:B------:R-:W-:Y:S01]  /*1770*/  @!P0 IMAD.IADD R39, R39, 0x1, -R2.reuse ;  /* 0x0000000127278824 */ /* 0x100fe200078e0a02 */
[----:B------:R-:W-:Y:S01]  /*1780*/  ISETP.GT.U32.AND P0, PT, R2, R45, PT ;  /* 0x0000002d0200720c */ /* 0x000fe20003f04070 */
[--C-:B------:R-:W-:Y:S01]  /*1790*/  @!P5 IMAD.IADD R37, R37, 0x1, -R2.reuse ;  /* 0x000000012525d824 */ /* 0x100fe200078e0a02 */
[----:B------:R-:W-:Y:S01]  /*17a0*/  ISETP.GE.AND P5, PT, R20, RZ, PT ;  /* 0x000000ff1400720c */ /* 0x000fe20003fa6270 */
[----:B------:R-:W-:Y:S01]  /*17b0*/  @!P4 IMAD.MOV R35, RZ, RZ, -R35 ;  /* 0x000000ffff23c224 */ /* 0x000fe200078e0a23 */
[C---:B------:R-:W-:Y:S01]  /*17c0*/  ISETP.GT.U32.AND P4, PT, R2.reuse, R43, PT ;  /* 0x0000002b0200720c */ /* 0x040fe20003f84070 */
[----:B------:R-:W-:Y:S01]  /*17d0*/  @!P6 IMAD.IADD R41, R41, 0x1, -R2 ;  /* 0x000000012929e824 */ /* 0x000fe200078e0a02 */
[----:B------:R-:W-:Y:S01]  /*17e0*/  ISETP.GT.U32.AND P6, PT, R2, R47, PT ;  /* 0x0000002f0200720c */ /* 0x000fe20003fc4070 */
[----:B------:R-:W-:Y:S01]  /*17f0*/  IMAD.HI.U32 R4, R4, R3, RZ ;  /* 0x0000000304047227 */ /* 0x000fe200078e00ff */
[----:B------:R-:W-:-:S02]  /*1800*/  LOP3.LUT R20, R9, 0x54, RZ, 0xfc, !PT ;  /* 0x0000005409147812 */ /* 0x000fc400078efcff */
[----:B------:R-:W-:Y:S01]  /*1810*/  IABS R51, R14 ;  /* 0x0000000e00337213 */ /* 0x000fe20000000000 */
[----:B------:R-:W-:Y:S01]  /*1820*/  IMAD.MOV R4, RZ, RZ, -R4 ;  /* 0x000000ffff047224 */ /* 0x000fe200078e0a04 */
[----:B------:R-:W-:Y:S01]  /*1830*/  IABS R49, R20 ;  /* 0x0000001400317213 */ /* 0x000fe20000000000 */
[----:B------:R-:W-:Y:S01]  /*1840*/  @!P0 IMAD.IADD R45, R45, 0x1, -R2 ;  /* 0x000000012d2d8824 */ /* 0x000fe200078e0a02 */
[----:B------:R-:W-:Y:S01]  /*1850*/  ISETP.GT.U32.AND P3, PT, R2, R37, PT ;  /* 0x000000250200720c */ /* 0x000fe20003f64070 */
[----:B------:R-:W-:Y:S01]  /*1860*/  @!P5 IMAD.MOV R39, RZ, RZ, -R39 ;  /* 0x000000ffff27d224 */ /* 0x000fe200078e0a27 */
[----:B------:R-:W-:Y:S01]  /*1870*/  ISETP.GE.AND P0, PT, R18, RZ, PT ;  /* 0x000000ff1200720c */ /* 0x000fe20003f06270 */
[----:B------:R-:W-:Y:S01]  /*1880*/  IMAD.HI.U32 R10, R6, R49, RZ ;  /* 0x00000031060a7227 */ /* 0x000fe200078e00ff */
[----:B------:R-:W-:-:S03]  /*1890*/  LOP3.LUT R18, R9, 0x6c, RZ, 0xfc, !PT ;  /* 0x0000006c09127812 */ /* 0x000fc600078efcff */
[--C-:B------:R-:W-:Y:S01]  /*18a0*/  @!P4 IMAD.IADD R43, R43, 0x1, -R2.reuse ;  /* 0x000000012b2bc824 */ /* 0x100fe200078e0a02 */
[----:B------:R-:W-:Y:S01]  /*18b0*/  IABS R61, R18 ;  /* 0x00000012003d7213 */ /* 0x000fe20000000000 */
[----:B------:R-:W-:Y:S01]  /*18c0*/  @!P6 IMAD.IADD R47, R47, 0x1, -R2 ;  /* 0x000000012f2fe824 */ /* 0x000fe200078e0a02 */
[C---:B------:R-:W-:Y:S01]  /*18d0*/  ISETP.GT.U32.AND P6, PT, R2.reuse, R45, PT ;  /* 0x0000002d0200720c */ /* 0x040fe20003fc4070 */
[----:B------:R-:W-:Y:S01]  /*18e0*/  IMAD.MOV R12, RZ, RZ, -R10 ;  /* 0x000000ffff0c7224 */ /* 0x000fe200078e0a0a */
[----:B------:R-:W-:Y:S01]  /*18f0*/  ISETP.GT.U32.AND P4, PT, R2, R43, PT ;  /* 0x0000002b0200720c */ /* 0x000fe20003f84070 */
[----:B------:R-:W-:Y:S01]  /*1900*/  IMAD.HI.U32 R10, R6, R51, RZ ;  /* 0x00000033060a7227 */ /* 0x000fe200078e00ff */
[----:B------:R-:W-:-:S03]  /*1910*/  ISETP.GT.U32.AND P5, PT, R2, R47, PT ;  /* 0x0000002f0200720c */ /* 0x000fc60003fa4070 */
[----:B------:R-:W-:Y:S02]  /*1920*/  IMAD.MOV R10, RZ, RZ, -R10 ;  /* 0x000000ffff0a7224 */ /* 0x000fe400078e0a0a */
[C---:B------:R-:W-:Y:S01]  /*1930*/  IMAD R49, R2.reuse, R12, R49 ;  /* 0x0000000c02317224 */ /* 0x040fe200078e0231 */
[C---:B------:R-:W-:Y:S01]  /*1940*/  LOP3.LUT R12, R9.reuse, 0x60, RZ, 0xfc, !PT ;  /* 0x00000060090c7812 */ /* 0x040fe200078efcff */
[C---:B------:R-:W-:Y:S01]  /*1950*/  IMAD R51, R2.reuse, R10, R51 ;  /* 0x0000000a02337224 */ /* 0x040fe200078e0233 */
[----:B------:R-:W-:Y:S01]  /*1960*/  LOP3.LUT R10, R9, 0x5c, RZ, 0xfc, !PT ;  /* 0x0000005c090a7812 */ /* 0x000fe200078efcff */
[--C-:B------:R-:W-:Y:S01]  /*1970*/  @!P6 IMAD.IADD R45, R45, 0x1, -R2.reuse ;  /* 0x000000012d2de824 */ /* 0x100fe200078e0a02 */
[----:B------:R-:W-:Y:S01]  /*1980*/  IABS R55, R12 ;  /* 0x0000000c00377213 */ /* 0x000fe20000000000 */
[--C-:B------:R-:W-:Y:S01]  /*1990*/  @!P3 IMAD.IADD R37, R37, 0x1, -R2.reuse ;  /* 0x000000012525b824 */ /* 0x100fe200078e0a02 */
[----:B------:R-:W-:Y:S01]  /*19a0*/  ISETP.GT.U32.AND P6, PT, R2, R51, PT ;  /* 0x000000330200720c */ /* 0x000fe20003fc4070 */
[--C-:B------:R-:W-:Y:S01]  /*19b0*/  @!P4 IMAD.IADD R43, R43, 0x1, -R2.reuse ;  /* 0x000000012b2bc824 */ /* 0x100fe200078e0a02 */
[----:B------:R-:W-:Y:S01]  /*19c0*/  ISETP.GE.AND P3, PT, R22, RZ, PT ;  /* 0x000000ff1600720c */ /* 0x000fe20003f66270 */
[----:B------:R-:W-:Y:S01]  /*19d0*/  @!P5 IMAD.IADD R47, R47, 0x1, -R2 ;  /* 0x000000012f2fd824 */ /* 0x000fe200078e0a02 */
[----:B------:R-:W-:Y:S01]  /*19e0*/  ISETP.GT.U32.AND P4, PT, R2, R49, PT ;  /* 0x000000310200720c */ /* 0x000fe20003f84070 */
[----:B------:R-:W-:Y:S01]  /*19f0*/  @!P0 IMAD.MOV R45, RZ, RZ, -R45 ;  /* 0x000000ffff2d8224 */ /* 0x000fe200078e0a2d */
[----:B------:R-:W-:Y:S01]  /*1a00*/  IABS R53, R10 ;  /* 0x0000000a00357213 */ /* 0x000fe20000000000 */
[----:B------:R-:W-:Y:S01]  /*1a10*/  @!P2 IMAD.MOV R37, RZ, RZ, -R37 ;  /* 0x000000ffff25a224 */ /* 0x000fe200078e0a25 */
[----:B------:R-:W-:Y:S01]  /*1a20*/  ISETP.GE.AND P5, PT, R14, RZ, PT ;  /* 0x000000ff0e00720c */ /* 0x000fe20003fa6270 */
[----:B------:R-:W-:Y:S01]  /*1a30*/  IMAD R3, R0, R4, R3 ;  /* 0x0000000400037224 */ /* 0x000fe200078e0203 */
[----:B------:R-:W-:-:S02]  /*1a40*/  LOP3.LUT R14, R9, 0x64, RZ, 0xfc, !PT ;  /* 0x00000064090e7812 */ /* 0x000fc400078efcff */
[----:B------:R-:W-:Y:S01]  /*1a50*/  ISETP.GE.AND P2, PT, R16, RZ, PT ;  /* 0x000000ff1000720c */ /* 0x000fe20003f46270 */
[--C-:B------:R-:W-:Y:S01]  /*1a60*/  @!P6 IMAD.IADD R51, R51, 0x1, -R2.reuse ;  /* 0x000000013333e824 */ /* 0x100fe200078e0a02 */
[----:B------:R-:W-:Y:S01]  /*1a70*/  IABS R57, R14 ;  /* 0x0000000e00397213 */ /* 0x000fe20000000000 */
[----:B------:R-:W-:Y:S01]  /*1a80*/  @!P3 IMAD.MOV R41, RZ, RZ, -R41 ;  /* 0x000000ffff29b224 */ /* 0x000fe200078e0a29 */
[----:B------:R-:W-:Y:S01]  /*1a90*/  ISETP.GE.AND P3, PT, R24, RZ, PT ;  /* 0x000000ff1800720c */ /* 0x000fe20003f66270 */
[----:B------:R-:W-:Y:S01]  /*1aa0*/  @!P4 IMAD.IADD R49, R49, 0x1, -R2 ;  /* 0x000000013131c824 */ /* 0x000fe200078e0a02 */
[----:B------:R-:W-:Y:S01]  /*1ab0*/  ISETP.GE.AND P4, PT, R10, RZ, PT ;  /* 0x000000ff0a00720c */ /* 0x000fe20003f86270 */
[----:B------:R-:W-:Y:S01]  /*1ac0*/  IMAD.HI.U32 R10, R6, R53, RZ ;  /* 0x00000035060a7227 */ /* 0x000fe200078e00ff */
[C---:B------:R-:W-:Y:S02]  /*1ad0*/  ISETP.GT.U32.AND P6, PT, R2.reuse, R51, PT ;  /* 0x000000330200720c */ /* 0x040fe40003fc4070 */
[----:B------:R-:W-:Y:S01]  /*1ae0*/  ISETP.GT.U32.AND P0, PT, R2, R49, PT ;  /* 0x000000310200720c */ /* 0x000fe20003f04070 */
[----:B------:R-:W-:Y:S01]  /*1af0*/  IMAD.MOV R10, RZ, RZ, -R10 ;  /* 0x000000ffff0a7224 */ /* 0x000fe200078e0a0a */
[C---:B------:R-:W-:Y:S01]  /*1b00*/  LOP3.LUT R16, R9.reuse, 0x68, RZ, 0xfc, !PT ;  /* 0x0000006809107812 */ /* 0x040fe200078efcff */
[----:B------:R-:W-:Y:S01]  /*1b10*/  @!P2 IMAD.MOV R43, RZ, RZ, -R43 ;  /* 0x000000ffff2ba224 */ /* 0x000fe200078e0a2b */
[----:B------:R-:W-:Y:S01]  /*1b20*/  ISETP.GE.AND P2, PT, R20, RZ, PT ;  /* 0x000000ff1400720c */ /* 0x000fe20003f46270 */
[----:B------:R-:W-:Y:S01]  /*1b30*/  IMAD R53, R2, R10, R53 ;  /* 0x0000000a02357224 */ /* 0x000fe200078e0235 */
[----:B------:R-:W-:Y:S01]  /*1b40*/  IABS R59, R16 ;  /* 0x00000010003b7213 */ /* 0x000fe20000000000 */
[----:B------:R-:W-:Y:S01]  /*1b50*/  @!P3 IMAD.MOV R47, RZ, RZ, -R47 ;  /* 0x000000ffff2fb224 */ /* 0x000fe200078e0a2f */
[----:B------:R-:W-:Y:S01]  /*1b60*/  ISETP.GE.AND P3, PT, R12, RZ, PT ;  /* 0x000000ff0c00720c */ /* 0x000fe20003f66270 */
[----:B------:R-:W-:Y:S01]  /*1b70*/  IMAD.HI.U32 R10, R6, R55, RZ ;  /* 0x00000037060a7227 */ /* 0x000fe200078e00ff */
[----:B------:R-:W-:-:S02]  /*1b80*/  LOP3.LUT R20, R9, 0x70, RZ, 0xfc, !PT ;  /* 0x0000007009147812 */ /* 0x000fc400078efcff */
[----:B------:R-:W-:Y:S01]  /*1b90*/  IADD3 R4, R8, -0x53, RZ ;  /* 0xffffffad08047810 */ /* 0x000fe20007ffe0ff */
[----:B------:R-:W-:Y:S01]  /*1ba0*/  @!P6 IMAD.IADD R51, R51, 0x1, -R2 ;  /* 0x000000013333e824 */ /* 0x000fe200078e0a02 */
[----:B------:R-:W-:Y:S01]  /*1bb0*/  ISETP.GT.U32.AND P6, PT, R2, R53, PT ;  /* 0x000000350200720c */ /* 0x000fe20003fc4070 */
[----:B------:R-:W-:Y:S01]  /*1bc0*/  IMAD.HI.U32 R12, R6, R57, RZ ;  /* 0x00000039060c7227 */ /* 0x000fe200078e00ff */
[----:B------:R-:W-:-:S03]  /*1bd0*/  IABS R63, R20 ;  /* 0x00000014003f7213 */ /* 0x000fc60000000000 */
[----:B------:R-:W-:Y:S02]  /*1be0*/  IMAD.MOV R10, RZ, RZ, -R10 ;  /* 0x000000ffff0a7224 */ /* 0x000fe400078e0a0a */
[----:B------:R-:W-:Y:S02]  /*1bf0*/  IMAD.MOV R12, RZ, RZ, -R12 ;  /* 0x000000ffff0c7224 */ /* 0x000fe400078e0a0c */
[C---:B------:R-:W-:Y:S02]  /*1c00*/  IMAD R55, R2.reuse, R10, R55 ;  /* 0x0000000a02377224 */ /* 0x040fe400078e0237 */
[----:B------:R-:W-:Y:S02]  /*1c10*/  IMAD R57, R2, R12, R57 ;  /* 0x0000000c02397224 */ /* 0x000fe400078e0239 */
[--C-:B------:R-:W-:Y:S01]  /*1c20*/  @!P0 IMAD.IADD R49, R49, 0x1, -R2.reuse ;  /* 0x0000000131318824 */ /* 0x100fe200078e0a02 */
[----:B------:R-:W-:Y:S01]  /*1c30*/  ISETP.GE.AND P0, PT, R14, RZ, PT ;  /* 0x000000ff0e00720c */ /* 0x000fe20003f06270 */
[----:B------:R-:W-:Y:S01]  /*1c40*/  @!P6 IMAD.IADD R53, R53, 0x1, -R2 ;  /* 0x000000013535e824 */ /* 0x000fe200078e0a02 */
[C---:B------:R-:W-:Y:S01]  /*1c50*/  ISETP.GT.U32.AND P6, PT, R2.reuse, R55, PT ;  /* 0x000000370200720c */ /* 0x040fe20003fc4070 */
[----:B------:R-:W-:Y:S01]  /*1c60*/  @!P5 IMAD.MOV R51, RZ, RZ, -R51 ;  /* 0x000000ffff33d224 */ /* 0x000fe200078e0a33 */
[----:B------:R-:W-:Y:S01]  /*1c70*/  ISETP.GT.U32.AND P5, PT, R2, R57, PT ;  /* 0x000000390200720c */ /* 0x000fe20003fa4070 */
[----:B------:R-:W-:-:S04]  /*1c80*/  IMAD.HI.U32 R14, R6, R59, RZ ;  /* 0x0000003b060e7227 */ /* 0x000fc800078e00ff */
[----:B------:R-:W-:Y:S02]  /*1c90*/  IMAD.MOV R14, RZ, RZ, -R14 ;  /* 0x000000ffff0e7224 */ /* 0x000fe400078e0a0e */
[----:B------:R-:W-:-:S04]  /*1ca0*/  IMAD.HI.U32 R10, R6, R61, RZ ;  /* 0x0000003d060a7227 */ /* 0x000fc800078e00ff */
[C---:B------:R-:W-:Y:S01]  /*1cb0*/  IMAD R59, R2.reuse, R14, R59 ;  /* 0x0000000e023b7224 */ /* 0x040fe200078e023b */
[----:B------:R-:W-:Y:S01]  /*1cc0*/  LOP3.LUT R14, R9, 0x74, RZ, 0xfc, !PT ;  /* 0x00000074090e7812 */ /* 0x000fe200078efcff */
[----:B------:R-:W-:Y:S02]  /*1cd0*/  IMAD.MOV R10, RZ, RZ, -R10 ;  /* 0x000000ffff0a7224 */ /* 0x000fe400078e0a0a */
[--C-:B------:R-:W-:Y:S01]  /*1ce0*/  @!P6 IMAD.IADD R55, R55, 0x1, -R2.reuse ;  /* 0x000000013737e824 */ /* 0x100fe200078e0a02 */
[----:B------:R-:W-:Y:S01]  /*1cf0*/  IABS R65, R14 ;  /* 0x0000000e00417213 */ /* 0x000fe20000000000 */
[----:B------:R-:W-:Y:S02]  /*1d00*/  @!P5 IMAD.IADD R57, R57, 0x1, -R2 ;  /* 0x000000013939d824 */ /* 0x000fe400078e0a02 */
[----:B------:R-:W-:Y:S01]  /*1d10*/  @!P2 IMAD.MOV R49, RZ, RZ, -R49 ;  /* 0x000000ffff31a224 */ /* 0x000fe200078e0a31 */
[C---:B------:R-:W-:Y:S01]  /*1d20*/  ISETP.GT.U32.AND P2, PT, R2.reuse, R53, PT ;  /* 0x000000350200720c */ /* 0x040fe20003f44070 */
[----:B------:R-:W-:Y:S01]  /*1d30*/  IMAD R61, R2, R10, R61 ;  /* 0x0000000a023d7224 */ /* 0x000fe200078e023d */
[----:B------:R-:W-:Y:S01]  /*1d40*/  LOP3.LUT R10, R9, 0x78, RZ, 0xfc, !PT ;  /* 0x00000078090a7812 */ /* 0x000fe200078efcff */
[----:B------:R-:W-:Y:S01]  /*1d50*/  IMAD.HI.U32 R12, R6, R63, RZ ;  /* 0x0000003f060c7227 */ /* 0x000fe200078e00ff */
[----:B------:R-:W-:-:S02]  /*1d60*/  ISETP.GT.U32.AND P6, PT, R2, R55, PT ;  /* 0x000000370200720c */ /* 0x000fc40003fc4070 */
[----:B------:R-:W-:Y:S01]  /*1d70*/  ISETP.GT.U32.AND P5, PT, R2, R57, PT ;  /* 0x000000390200720c */ /* 0x000fe20003fa4070 */
[----:B------:R-:W-:Y:S01]  /*1d80*/  IMAD.HI.U32 R9, R6, R65, RZ ;  /* 0x0000004106097227 */ /* 0x000fe200078e00ff */
[----:B------:R-:W-:-:S03]  /*1d90*/  IABS R69, R10 ;  /* 0x0000000a00457213 */ /* 0x000fc60000000000 */
[----:B------:R-:W-:Y:S02]  /*1da0*/  IMAD.MOV R12, RZ, RZ, -R12 ;  /* 0x000000ffff0c7224 */ /* 0x000fe400078e0a0c */
[----:B------:R-:W-:Y:S02]  /*1db0*/  IMAD.MOV R9, RZ, RZ, -R9 ;  /* 0x000000ffff097224 */ /* 0x000fe400078e0a09 */
[C---:B------:R-:W-:Y:S02]  /*1dc0*/  IMAD R63, R2.reuse, R12, R63 ;  /* 0x0000000c023f7224 */ /* 0x040fe400078e023f */
[C---:B------:R-:W-:Y:S02]  /*1dd0*/  IMAD R9, R2.reuse, R9, R65 ;  /* 0x0000000902097224 */ /* 0x040fe400078e0241 */
[--C-:B------:R-:W-:Y:S01]  /*1de0*/  @!P2 IMAD.IADD R53, R53, 0x1, -R2.reuse ;  /* 0x000000013535a824 */ /* 0x100fe200078e0a02 */
[C---:B------:R-:W-:Y:S01]  /*1df0*/  ISETP.GT.U32.AND P2, PT, R2.reuse, R59, PT ;  /* 0x0000003b0200720c */ /* 0x040fe20003f44070 */
[--C-:B------:R-:W-:Y:S01]  /*1e00*/  @!P6 IMAD.IADD R55, R55, 0x1, -R2.reuse ;  /* 0x000000013737e824 */ /* 0x100fe200078e0a02 */
[C---:B------:R-:W-:Y:S01]  /*1e10*/  ISETP.GT.U32.AND P6, PT, R2.reuse, R63, PT ;  /* 0x0000003f0200720c */ /* 0x040fe20003fc4070 */
[----:B------:R-:W-:Y:S01]  /*1e20*/  @!P5 IMAD.IADD R57, R57, 0x1, -R2 ;  /* 0x000000013939d824 */ /* 0x000fe200078e0a02 */
[----:B------:R-:W-:Y:S01]  /*1e30*/  ISETP.GT.U32.AND P5, PT, R2, R9, PT ;  /* 0x000000090200720c */ /* 0x000fe20003fa4070 */
[----:B------:R-:W-:-:S04]  /*1e40*/  IMAD.HI.U32 R6, R6, R69, RZ ;  /* 0x0000004506067227 */ /* 0x000fc800078e00ff */
[----:B------:R-:W-:Y:S01]  /*1e50*/  @!P4 IMAD.MOV R53, RZ, RZ, -R53 ;  /* 0x000000ffff35c224 */ /* 0x000fe200078e0a35 */
[C---:B------:R-:W-:Y:S01]  /*1e60*/  ISETP.GT.U32.AND P4, PT, R2.reuse, R61, PT ;  /* 0x0000003d0200720c */ /* 0x040fe20003f84070 */
[----:B------:R-:W-:Y:S02]  /*1e70*/  IMAD.MOV R6, RZ, RZ, -R6 ;  /* 0x000000ffff067224 */ /* 0x000fe400078e0a06 */
[--C-:B------:R-:W-:Y:S02]  /*1e80*/  @!P2 IMAD.IADD R59, R59, 0x1, -R2.reuse ;  /* 0x000000013b3ba824 */ /* 0x100fe400078e0a02 */
[----:B------:R-:W-:Y:S01]  /*1e90*/  IMAD R65, R2, R6, R69 ;  /* 0x0000000602417224 */ /* 0x000fe200078e0245 */
[----:B------:R-:W-:Y:S01]  /*1ea0*/  IADD3 R6, R8, -0x54, RZ ;  /* 0xffffffac08067810 */ /* 0x000fe20007ffe0ff */
[--C-:B------:R-:W-:Y:S01]  /*1eb0*/  @!P6 IMAD.IADD R63, R63, 0x1, -R2.reuse ;  /* 0x000000013f3fe824 */ /* 0x100fe200078e0a02 */
[C---:B------:R-:W-:Y:S01]  /*1ec0*/  ISETP.GT.U32.AND P2, PT, R2.reuse, R59, PT ;  /* 0x0000003b0200720c */ /* 0x040fe20003f44070 */
[--C-:B------:R-:W-:Y:S01]  /*1ed0*/  @!P5 IMAD.IADD R9, R9, 0x1, -R2.reuse ;  /* 0x000000010909d824 */ /* 0x100fe200078e0a02 */
[C---:B------:R-:W-:Y:S01]  /*1ee0*/  ISETP.GT.U32.AND P6, PT, R2.reuse, R65, PT ;  /* 0x000000410200720c */ /* 0x040fe20003fc4070 */
[----:B------:R-:W-:Y:S01]  /*1ef0*/  @!P0 IMAD.MOV R57, RZ, RZ, -R57 ;  /* 0x000000ffff398224 */ /* 0x000fe200078e0a39 */
[C---:B------:R-:W-:Y:S01]  /*1f00*/  ISETP.GT.U32.AND P0, PT, R2.reuse, R63, PT ;  /* 0x0000003f0200720c */ /* 0x040fe20003f04070 */
[----:B------:R-:W-:Y:S01]  /*1f10*/  @!P4 IMAD.IADD R61, R61, 0x1, -R2 ;  /* 0x000000013d3dc824 */ /* 0x000fe200078e0a02 */
[----:B------:R-:W-:Y:S01]  /*1f20*/  ISETP.GT.U32.AND P5, PT, R2, R9, PT ;  /* 0x000000090200720c */ /* 0x000fe20003fa4070 */
[----:B------:R-:W-:Y:S01]  /*1f30*/  @!P3 IMAD.MOV R55, RZ, RZ, -R55 ;  /* 0x000000ffff37b224 */ /* 0x000fe200078e0a37 */
[----:B------:R-:W-:-:S02]  /*1f40*/  ISETP.GE.AND P3, PT, R16, RZ, PT ;  /* 0x000000ff1000720c */ /* 0x000fc40003f66270 */
[----:B------:R-:W-:-:S03]  /*1f50*/  ISETP.GT.U32.AND P4, PT, R2, R61, PT ;  /* 0x0000003d0200720c */ /* 0x000fc60003f84070 */
[--C-:B------:R-:W-:Y:S01]  /*1f60*/  @!P2 IMAD.IADD R59, R59, 0x1, -R2.reuse ;  /* 0x000000013b3ba824 */ /* 0x100fe200078e0a02 */
[----:B------:R-:W-:Y:S01]  /*1f70*/  ISETP.GE.AND P2, PT, R18, RZ, PT ;  /* 0x000000ff1200720c */ /* 0x000fe20003f46270 */
[--C-:B------:R-:W-:Y:S02]  /*1f80*/  @!P6 IMAD.IADD R65, R65, 0x1, -R2.reuse ;  /* 0x000000014141e824 */ /* 0x100fe400078e0a02 */
[--C-:B------:R-:W-:Y:S01]  /*1f90*/  @!P0 IMAD.IADD R63, R63, 0x1, -R2.reuse ;  /* 0x000000013f3f8824 */ /* 0x100fe200078e0a02 */
[----:B------:R-:W-:Y:S01]  /*1fa0*/  ISETP.GE.AND P0, PT, R10, RZ, PT ;  /* 0x000000ff0a00720c */ /* 0x000fe20003f06270 */
[--C-:B------:R-:W-:Y:S01]  /*1fb0*/  @!P5 IMAD.IADD R9, R9, 0x1, -R2.reuse ;  /* 0x000000010909d824 */ /* 0x100fe200078e0a02 */
[----:B------:R-:W-:Y:S01]  /*1fc0*/  ISETP.GT.U32.AND P6, PT, R2, R65, PT ;  /* 0x000000410200720c */ /* 0x000fe20003fc4070 */
[----:B------:R-:W-:Y:S01]  /*1fd0*/  @!P3 IMAD.MOV R59, RZ, RZ, -R59 ;  /* 0x000000ffff3bb224 */ /* 0x000fe200078e0a3b */
[----:B------:R-:W-:Y:S01]  /*1fe0*/  ISETP.GT.U32.AND P5, PT, R0, R3, PT ;  /* 0x000000030000720c */ /* 0x000fe20003fa4070 */
[----:B------:R-:W-:Y:S01]  /*1ff0*/  @!P4 IMAD.IADD R61, R61, 0x1, -R2 ;  /* 0x000000013d3dc824 */ /* 0x000fe200078e0a02 */
[----:B------:R-:W-:-:S02]  /*2000*/  ISETP.GE.AND P4, PT, R14, RZ, PT ;  /* 0x000000ff0e00720c */ /* 0x000fc40003f86270 */
[----:B------:R-:W-:Y:S01]  /*2010*/  ISETP.GE.AND P3, PT, R20, RZ, PT ;  /* 0x000000ff1400720c */ /* 0x000fe20003f66270 */
[----:B------:R-:W-:Y:S01]  /*2020*/  @!P2 IMAD.MOV R61, RZ, RZ, -R61 ;  /* 0x000000ffff3da224 */ /* 0x000fe200078e0a3d */
[----:B------:R-:W-:Y:S02]  /*2030*/  ISETP.GE.U32.AND P2, PT, R6, 0x7fffff8d, PT ;  /* 0x7fffff8d0600780c */ /* 0x000fe40003f46070 */
[----:B------:R-:W-:Y:S02]  /*2040*/  IADD3 R6, R8, -0x51, RZ ;  /* 0xffffffaf08067810 */ /* 0x000fe40007ffe0ff */
[----:B------:R-:W-:Y:S01]  /*2050*/  SEL R20, RZ, 0x1, P2 ;  /* 0x00000001ff147807 */ /* 0x000fe20001000000 */
[----:B------:R-:W-:Y:S01]  /*2060*/  @!P6 IMAD.IADD R65, R65, 0x1, -R2 ;  /* 0x000000014141e824 */ /* 0x000fe200078e0a02 */
[----:B------:R-:W-:Y:S01]  /*2070*/  ISETP.NE.AND P6, PT, RZ, c[0x0][0x17c], PT ;  /* 0x00005f00ff007a0c */ /* 0x000fe20003fc5270 */
[----:B------:R-:W-:Y:S01]  /*2080*/  @!P5 IMAD.IADD R3, R3, 0x1, -R0 ;  /* 0x000000010303d824 */ /* 0x000fe200078e0a00 */
[----:B------:R-:W-:Y:S01]  /*2090*/  LOP3.LUT R2, RZ, c[0x0][0x17c], RZ, 0x33, !PT ;  /* 0x00005f00ff027a12 */ /* 0x000fe200078e33ff */
[----:B------:R-:W-:Y:S01]  /*20a0*/  @!P4 IMAD.MOV R9, RZ, RZ, -R9 ;  /* 0x000000ffff09c224 */ /* 0x000fe200078e0a09 */
[----:B------:R-:W-:Y:S01]  /*20b0*/  ISETP.GE.U32.AND P4, PT, R6, 0x7fffff90, PT ;  /* 0x7fffff900600780c */ /* 0x000fe20003f86070 */
[----:B------:R-:W-:Y:S01]  /*20c0*/  @!P0 IMAD.MOV R65, RZ, RZ, -R65 ;  /* 0x000000ffff418224 */ /* 0x000fe200078e0a41 */
[----:B------:R-:W-:Y:S01]  /*20d0*/  ISETP.GT.U32.AND P0, PT, R0, R3, PT ;  /* 0x000000030000720c */ /* 0x000fe20003f04070 */
[----:B------:R-:W-:Y:S01]  /*20e0*/  @!P3 IMAD.MOV R63, RZ, RZ, -R63 ;  /* 0x000000ffff3fb224 */ /* 0x000fe200078e0a3f */
[----:B------:R-:W-:-:S02]  /*20f0*/  ISETP.GE.U32.AND P3, PT, R4, 0x7fffff8e, PT ;  /* 0x7fffff8e0400780c */ /* 0x000fc40003f66070 */
[----:B------:R-:W-:Y:S02]  /*2100*/  SEL R24, RZ, 0x7fff8, P4 ;  /* 0x0007fff8ff187807 */ /* 0x000fe40002000000 */
[----:B------:R-:W-:Y:S02]  /*2110*/  ISETP.GE.AND P4, PT, R32, RZ, PT ;  /* 0x000000ff2000720c */ /* 0x000fe40003f86270 */
[----:B------:R-:W-:Y:S02]  /*2120*/  SEL R22, RZ, 0x1fffe, P3 ;  /* 0x0001fffeff167807 */ /* 0x000fe40001800000 */
[----:B------:R-:W-:Y:S02]  /*2130*/  ISETP.NE.AND P3, PT, RZ, c[0x0][0x178], PT ;  /* 0x00005e00ff007a0c */ /* 0x000fe40003f65270 */
[----:B------:R-:W-:Y:S01]  /*2140*/  IADD3 R4, R8, -0x1, RZ ;  /* 0xffffffff08047810 */ /* 0x000fe20007ffe0ff */
[----:B------:R-:W-:Y:S01]  /*2150*/  @!P0 IMAD.IADD R3, R3, 0x1, -R0 ;  /* 0x0000000103038824 */ /* 0x000fe200078e0a00 */
[----:B------:R-:W-:Y:S01]  /*2160*/  SEL R5, R2, R5, !P6 ;  /* 0x0000000502057207 */ /* 0x000fe20007000000 */
[----:B------:R-:W-:Y:S01]  /*2170*/  IMAD.IADD R22, R20, 0x1, R22 ;  /* 0x0000000114167824 */ /* 0x000fe200078e0216 */
[----:B------:R-:W-:-:S02]  /*2180*/  ISETP.GE.U32.AND P5, PT, R4, 0x7fffffe0, PT ;  /* 0x7fffffe00400780c */ /* 0x000fc40003fa6070 */
[----:B------:R-:W-:Y:S01]  /*2190*/  IADD3 R4, R8, -0x5, RZ ;  /* 0xfffffffb08047810 */ /* 0x000fe20007ffe0ff */
[----:B------:R-:W-:Y:S01]  /*21a0*/  @!P4 IMAD.MOV R3, RZ, RZ, -R3 ;  /* 0x000000ffff03c224 */ /* 0x000fe200078e0a03 */
[C---:B------:R-:W-:Y:S01]  /*21b0*/  SEL R177, R2.reuse, R53, !P6 ;  /* 0x0000003502b17207 */ /* 0x040fe20007000000 */
[----:B------:R-:W-:Y:S01]  /*21c0*/  IMAD R53, R5, c[0x0][0x190], RZ ;  /* 0x0000640005357a24 */ /* 0x000fe200078e02ff */
[----:B------:R-:W-:Y:S01]  /*21d0*/  SEL R11, R2, R11, !P6 ;  /* 0x0000000b020b7207 */ /* 0x000fe20007000000 */
[----:B------:R-:W-:Y:S01]  /*21e0*/  IMAD R5, R210, 0x17, RZ ;  /* 0x00000017d2057824 */ /* 0x000fe200078e02ff */
[----:B------:R-:W-:Y:S01]  /*21f0*/  IADD3 R0, R8, -0xd, RZ ;  /* 0xfffffff308007810 */ /* 0x000fe20007ffe0ff */
[----:B------:R-:W-:Y:S01]  /*2200*/  IMAD R177, R177, c[0x0][0x190], RZ ;  /* 0x00006400b1b17a24 */ /* 0x000fe200078e02ff */
[C---:B------:R-:W-:Y:S02]  /*2210*/  SEL R7, R2.reuse, R7, !P6 ;  /* 0x0000000702077207 */ /* 0x040fe40007000000 */
[----:B------:R-:W-:-:S02]  /*2220*/  SEL R13, R2, R13, !P6 ;  /* 0x0000000d020d7207 */ /* 0x000fc40007000000 */
[C---:B------:R-:W-:Y:S02]  /*2230*/  SEL R87, R2.reuse, R15, !P6 ;  /* 0x0000000f02577207 */ /* 0x040fe40007000000 */
[C---:B------:R-:W-:Y:S02]  /*2240*/  SEL R97, R2.reuse, R17, !P6 ;  /* 0x0000001102617207 */ /* 0x040fe40007000000 */
[C---:B------:R-:W-:Y:S01]  /*2250*/  SEL R99, R2.reuse, R19, !P6 ;  /* 0x0000001302637207 */ /* 0x040fe20007000000 */
[----:B------:R-:W-:Y:S01]  /*2260*/  IMAD R87, R87, c[0x0][0x190], RZ ;  /* 0x0000640057577a24 */ /* 0x000fe200078e02ff */
        /* <DEDUP_REMOVED lines=46> */
[----:B------:R-:W-:Y:S01]  /*2550*/  SEL R204, R2, R67, !P6 ;  /* 0x0000004302cc7207 */ /* 0x000fe20007000000 */
[----:B------:R-:W-:Y:S01]  /*2560*/  IMAD R185, R185, c[0x0][0x190], RZ ;  /* 0x00006400b9b97a24 */ /* 0x000fe200078e02ff */
[----:B------:R-:W-:Y:S01]  /*2570*/  LEA R50, P4, R52, c[0x0][0x168], 0x2 ;  /* 0x00005a0034327a11 */ /* 0x000fe200078810ff */
[----:B------:R-:W-:Y:S01]  /*2580*/  IMAD R191, R191, c[0x0][0x190], RZ ;  /* 0x00006400bfbf7a24 */ /* 0x000fe200078e02ff */
[----:B------:R-:W-:Y:S01]  /*2590*/  ISETP.GE.U32.AND P6, PT, R4, 0x7fffffdc, PT ;  /* 0x7fffffdc0400780c */ /* 0x000fe20003fc6070 */
[----:B------:R-:W-:Y:S01]  /*25a0*/  IMAD R189, R189, c[0x0][0x190], RZ ;  /* 0x00006400bdbd7a24 */ /* 0x000fe200078e02ff */
[----:B------:R-:W-:Y:S01]  /*25b0*/  SEL R4, RZ, 0x4, P1 ;  /* 0x00000004ff047807 */ /* 0x000fe20000800000 */
[----:B------:R-:W-:Y:S01]  /*25c0*/  IMAD R195, R195, c[0x0][0x190], RZ ;  /* 0x00006400c3c37a24 */ /* 0x000fe200078e02ff */
[----:B------:R-:W-:Y:S01]  /*25d0*/  ISETP.GE.U32.AND P1, PT, R0, 0x7fffffd4, PT ;  /* 0x7fffffd40000780c */ /* 0x000fe20003f26070 */
[----:B------:R-:W-:Y:S01]  /*25e0*/  IMAD R193, R193, c[0x0][0x190], RZ ;  /* 0x00006400c1c17a24 */ /* 0x000fe200078e02ff */
[----:B------:R-:W-:Y:S01]  /*25f0*/  @!P3 LOP3.LUT R3, RZ, c[0x0][0x178], RZ, 0x33, !PT ;  /* 0x00005e00ff03ba12 */ /* 0x000fe200078e33ff */
[----:B------:R-:W-:Y:S01]  /*2600*/  IMAD R204, R204, c[0x0][0x190], RZ ;  /* 0x00006400cccc7a24 */ /* 0x000fe200078e02ff */
[----:B------:R-:W-:Y:S01]  /*2610*/  LEA.HI.X.SX32 R0, R52, c[0x0][0x16c], 0x2, P4 ;  /* 0x00005b0034007a11 */ /* 0x000fe200020f16ff */
[C---:B------:R-:W-:Y:S01]  /*2620*/  IMAD R9, R210.reuse, 0x18, RZ ;  /* 0x00000018d2097824 */ /* 0x040fe200078e02ff */
[-C--:B------:R-:W-:Y:S01]  /*2630*/  LEA R134, P3, R53, R50.reuse, 0x2 ;  /* 0x0000003235867211 */ /* 0x080fe200078610ff */
[----:B------:R-:W-:Y:S01]  /*2640*/  IMAD R208, R3, c[0x0][0x184], RZ ;  /* 0x0000610003d07a24 */ /* 0x000fe200078e02ff */
[----:B------:R-:W-:Y:S01]  /*2650*/  LEA R136, P4, R55, R50, 0x2 ;  /* 0x0000003237887211 */ /* 0x000fe200078810ff */
[----:B------:R-:W-:Y:S01]  /*2660*/  IMAD R25, R210, 0x1c, RZ ;  /* 0x0000001cd2197824 */ /* 0x000fe200078e02ff */
[----:B------:R-:W-:Y:S01]  /*2670*/  LEA.HI.X.SX32 R135, R53, R0, 0x2, P3 ;  /* 0x0000000035877211 */ /* 0x000fe200018f16ff */
[----:B------:R-:W-:Y:S01]  /*2680*/  IMAD.SHL.U32 R206, R208, 0x4, RZ ;  /* 0x00000004d0ce7824 */ /* 0x000fe200078e00ff */
[----:B------:R-:W-:Y:S01]  /*2690*/  LEA R138, P3, R57, R50, 0x2 ;  /* 0x00000032398a7211 */ /* 0x000fe200078610ff */
[C---:B------:R-:W-:Y:S01]  /*26a0*/  IMAD R67, R210.reuse, 0x30, RZ ;  /* 0x00000030d2437824 */ /* 0x040fe200078e02ff */
[-C--:B------:R-:W-:Y:S01]  /*26b0*/  LEA.HI.X.SX32 R137, R55, R0.reuse, 0x2, P4 ;  /* 0x0000000037897211 */ /* 0x080fe200020f16ff */
[C---:B------:R-:W-:Y:S01]  /*26c0*/  IMAD R21, R210.reuse, 0x1a, RZ ;  /* 0x0000001ad2157824 */ /* 0x040fe200078e02ff */
[----:B------:R-:W-:Y:S01]  /*26d0*/  LEA.HI.X.SX32 R139, R57, R0, 0x2, P3 ;  /* 0x00000000398b7211 */ /* 0x000fe200018f16ff */
[C---:B------:R-:W-:Y:S01]  /*26e0*/  IMAD R3, R210.reuse, 0x19, RZ ;  /* 0x00000019d2037824 */ /* 0x040fe200078e02ff */
[-C--:B------:R-:W-:Y:S01]  /*26f0*/  LEA R166, P3, R87, R50.reuse, 0x2 ;  /* 0x0000003257a67211 */ /* 0x080fe200078610ff */
[C---:B------:R-:W-:Y:S01]  /*2700*/  IMAD R23, R210.reuse, 0x1b, RZ ;  /* 0x0000001bd2177824 */ /* 0x040fe200078e02ff */
[----:B------:R-:W-:Y:S01]  /*2710*/  LEA R164, P4, R59, R50, 0x2 ;  /* 0x000000323ba47211 */ /* 0x000fe200078810ff */
[C---:B------:R-:W-:Y:S01]  /*2720*/  IMAD R29, R210.reuse, 0x1e, RZ ;  /* 0x0000001ed21d7824 */ /* 0x040fe200078e02ff */
[----:B------:R-:W-:Y:S01]  /*2730*/  LEA.HI.X.SX32 R167, R87, R0, 0x2, P3 ;  /* 0x0000000057a77211 */ /* 0x000fe200018f16ff */
[C---:B------:R-:W-:Y:S01]  /*2740*/  IMAD R27, R210.reuse, 0x1d, RZ ;  /* 0x0000001dd21b7824 */ /* 0x040fe200078e02ff */
[----:B------:R-:W-:Y:S01]  /*2750*/  LEA R174, P3, R99, R50, 0x2 ;  /* 0x0000003263ae7211 */ /* 0x000fe200078610ff */
[----:B------:R-:W-:Y:S01]  /*2760*/  IMAD R31, R210, 0x1f, RZ ;  /* 0x0000001fd21f7824 */ /* 0x000fe200078e02ff */
[----:B------:R-:W-:-:S02]  /*2770*/  LEA.HI.X.SX32 R165, R59, R0, 0x2, P4 ;  /* 0x000000003ba57211 */ /* 0x000fc400020f16ff */
[----:B------:R-:W-:Y:S02]  /*2780*/  LEA R172, P4, R97, R50, 0x2 ;  /* 0x0000003261ac7211 */ /* 0x000fe400078810ff */
[----:B------:R-:W-:Y:S02]  /*2790*/  LEA.HI.X.SX32 R175, R99, R0, 0x2, P3 ;  /* 0x0000000063af7211 */ /* 0x000fe400018f16ff */
[----:B------:R-:W-:Y:S02]  /*27a0*/  LEA R182, P3, R115, R50, 0x2 ;  /* 0x0000003273b67211 */ /* 0x000fe400078610ff */
[----:B------:R-:W-:Y:S02]  /*27b0*/  LEA.HI.X.SX32 R173, R97, R0, 0x2, P4 ;  /* 0x0000000061ad7211 */ /* 0x000fe400020f16ff */
[----:B------:R-:W-:Y:S02]  /*27c0*/  LEA R180, P4, R113, R50, 0x2 ;  /* 0x0000003271b47211 */ /* 0x000fe400078810ff */
        /* <DEDUP_REMOVED lines=25> */
[----:B-1----:R-:W-:Y:S02]  /*2960*/  LEA R32, P3, R171, R50, 0x2 ;  /* 0x00000032ab207211 */ /* 0x002fe400078610ff */
        /* <DEDUP_REMOVED lines=18> */
[-C--:B------:R-:W-:Y:S02]  /*2a90*/  LEA.HI.X.SX32 R49, R195, R0.reuse, 0x2, P3 ;  /* 0x00000000c3317211 */ /* 0x080fe400018f16ff */
[----:B------:R-:W-:Y:S02]  /*2aa0*/  IADD3 R60, P3, R206, c[0x0][0x160], RZ ;  /* 0x00005800ce3c7a10 */ /* 0x000fe40007f7e0ff */
[----:B------:R-:W-:Y:S02]  /*2ab0*/  LEA.HI.X.SX32 R47, R193, R0, 0x2, P4 ;  /* 0x00000000c12f7211 */ /* 0x000fe400020f16ff */
[----:B------:R-:W-:Y:S02]  /*2ac0*/  LEA R50, P4, R204, R50, 0x2 ;  /* 0x00000032cc327211 */ /* 0x000fe400078810ff */
[----:B------:R-:W-:-:S02]  /*2ad0*/  LEA.HI.X.SX32 R61, R208, c[0x0][0x164], 0x2, P3 ;  /* 0x00005900d03d7a11 */ /* 0x000fc400018f16ff */
[----:B------:R-:W-:Y:S02]  /*2ae0*/  LEA R94, P3, R210, R60, 0x3 ;  /* 0x0000003cd25e7211 */ /* 0x000fe400078618ff */
[----:B------:R-:W-:Y:S01]  /*2af0*/  LEA.HI.X.SX32 R51, R204, R0, 0x2, P4 ;  /* 0x00000000cc337211 */ /* 0x000fe200020f16ff */
[----:B------:R1:W-:Y:S01]  /*2b00*/  LDGSTS.E [R207], [R60.64], !P5 ;  /* 0x000000003ccf7fae */ /* 0x0003e2000e921844 */
[-C--:B------:R-:W-:Y:S02]  /*2b10*/  IADD3 R76, P4, R216, R60.reuse, RZ ;  /* 0x0000003cd84c7210 */ /* 0x080fe40007f9e0ff */
[-C--:B------:R-:W-:Y:S02]  /*2b20*/  LEA.HI.X.SX32 R95, R56, R61.reuse, 0x2, P3 ;  /* 0x0000003d385f7211 */ /* 0x080fe400018f16ff */
[C---:B------:R-:W-:Y:S02]  /*2b30*/  LEA R62, P3, R210.reuse, R60, 0x4 ;  /* 0x0000003cd23e7211 */ /* 0x040fe400078620ff */
[----:B------:R-:W-:-:S02]  /*2b40*/  LEA.HI.X.SX32 R77, R210, R61, 0x2, P4 ;  /* 0x0000003dd24d7211 */ /* 0x000fc400020f16ff */
[-C--:B------:R-:W-:Y:S02]  /*2b50*/  IADD3 R118, P4, R232, R60.reuse, RZ ;  /* 0x0000003ce8767210 */ /* 0x080fe40007f9e0ff */
[-C--:B------:R-:W-:Y:S02]  /*2b60*/  LEA.HI.X.SX32 R63, R216, R61.reuse, 0x2, P3 ;  /* 0x0000003dd83f7211 */ /* 0x080fe400018f16ff */
[-C--:B------:R-:W-:Y:S02]  /*2b70*/  IADD3 R100, P3, R9, R60.reuse, RZ ;  /* 0x0000003c09647210 */ /* 0x080fe40007f7e0ff */
[-C--:B------:R-:W-:Y:S01]  /*2b80*/  LEA.HI.X.SX32 R119, R54, R61.reuse, 0x2, P4 ;  /* 0x0000003d36777211 */ /* 0x080fe200020f16ff */
[----:B------:R2:W-:Y:S01]  /*2b90*/  LDGSTS.E [R207+0x800], [R62.64], !P6 ;  /* 0x008000003ecf7fae */ /* 0x0005e2000f121844 */
[----:B------:R-:W-:Y:S02]  /*2ba0*/  IADD3 R78, P4, R248, R60, RZ ;  /* 0x0000003cf84e7210 */ /* 0x000fe40007f9e0ff */
[----:B------:R-:W-:-:S02]  /*2bb0*/  LEA.HI.X.SX32 R101, R202, R61, 0x2, P3 ;  /* 0x0000003dca657211 */ /* 0x000fc400018f16ff */
[-C--:B------:R-:W-:Y:S02]  /*2bc0*/  LEA R64, P3, R210, R60.reuse, 0x5 ;  /* 0x0000003cd2407211 */ /* 0x080fe400078628ff */
[-C--:B------:R-:W-:Y:S02]  /*2bd0*/  LEA.HI.X.SX32 R79, R30, R61.reuse, 0x2, P4 ;  /* 0x0000003d1e4f7211 */ /* 0x080fe400020f16ff */
[-C--:B------:R-:W-:Y:S02]  /*2be0*/  IADD3 R120, P4, R25, R60.reuse, RZ ;  /* 0x0000003c19787210 */ /* 0x080fe40007f9e0ff */
[-C--:B------:R-:W-:Y:S01]  /*2bf0*/  LEA.HI.X.SX32 R65, R199, R61.reuse, 0x2, P3 ;  /* 0x0000003dc7417211 */ /* 0x080fe200018f16ff */
[----:B--2---:R-:W-:Y:S01]  /*2c00*/  IMAD.WIDE R62, R148, 0x4, R62 ;  /* 0x00000004943e7825 */ /* 0x004fe200078e023e */
[----:B------:R-:W-:Y:S02]  /*2c10*/  IADD3 R102, P3, R103, R60, RZ ;  /* 0x0000003c67667210 */ /* 0x000fe40007f7e0ff */
[----:B------:R-:W-:-:S02]  /*2c20*/  LEA.HI.X.SX32 R121, R201, R61, 0x2, P4 ;  /* 0x0000003dc9797211 */ /* 0x000fc400020f16ff */
[-C--:B------:R-:W-:Y:S02]  /*2c30*/  IADD3 R80, P4, R81, R60.reuse, RZ ;  /* 0x0000003c51507210 */ /* 0x080fe40007f9e0ff */
[-C--:B------:R-:W-:Y:S02]  /*2c40*/  LEA.HI.X.SX32 R103, R228, R61.reuse, 0x2, P3 ;  /* 0x0000003de4677211 */ /* 0x080fe400018f16ff */
[-C--:B------:R-:W-:Y:S02]  /*2c50*/  IADD3 R66, P3, R67, R60.reuse, RZ ;  /* 0x0000003c43427210 */ /* 0x080fe40007f7e0ff */
[-C--:B------:R-:W-:Y:S02]  /*2c60*/  LEA.HI.X.SX32 R81, R226, R61.reuse, 0x2, P4 ;  /* 0x0000003de2517211 */ /* 0x080fe400020f16ff */
[----:B------:R-:W-:Y:S02]  /*2c70*/  IADD3 R122, P4, R123, R60, RZ ;  /* 0x0000003c7b7a7210 */ /* 0x000fe40007f9e0ff */
[----:B------:R-:W-:-:S02]  /*2c80*/  LEA.HI.X.SX32 R67, R232, R61, 0x2, P3 ;  /* 0x0000003de8437211 */ /* 0x000fc400018f16ff */
[-C--:B------:R-:W-:Y:S02]  /*2c90*/  IADD3 R104, P3, R105, R60.reuse, RZ ;  /* 0x0000003c69687210 */ /* 0x080fe40007f7e0ff */
[-C--:B------:R-:W-:Y:S02]  /*2ca0*/  LEA.HI.X.SX32 R123, R230, R61.reuse, 0x2, P4 ;  /* 0x0000003de67b7211 */ /* 0x080fe400020f16ff */
[-C--:B------:R-:W-:Y:S02]  /*2cb0*/  IADD3 R82, P4, R83, R60.reuse, RZ ;  /* 0x0000003c53527210 */ /* 0x080fe40007f9e0ff */
[-C--:B------:R-:W-:Y:S02]  /*2cc0*/  LEA.HI.X.SX32 R105, R236, R61.reuse, 0x2, P3 ;  /* 0x0000003dec697211 */ /* 0x080fe400018f16ff */
[----:B------:R-:W-:Y:S02]  /*2cd0*/  LEA R68, P3, R210, R60, 0x6 ;  /* 0x0000003cd2447211 */ /* 0x000fe400078630ff */
        /* <DEDUP_REMOVED lines=27> */
[C---:B------:R-:W-:Y:S02]  /*2e90*/  IADD3 R2, R8.reuse, -0x9, RZ ;  /* 0xfffffff708027810 */ /* 0x040fe40007ffe0ff */
[----:B------:R-:W-:Y:S02]  /*2ea0*/  IADD3 R116, P3, R117, R60, RZ ;  /* 0x0000003c75747210 */ /* 0x000fe40007f7e0ff */
[----:B------:R-:W-:Y:S02]  /*2eb0*/  IADD3 R0, R8, -0x15, RZ ;  /* 0xffffffeb08007810 */ /* 0x000fe40007ffe0ff */
[----:B------:R-:W-:-:S02]  /*2ec0*/  LEA.HI.X.SX32 R131, R23, R61, 0x2, P4 ;  /* 0x0000003d17837211 */ /* 0x000fc400020f16ff */
[----:B------:R-:W-:Y:S02]  /*2ed0*/  ISETP.GE.U32.AND P0, PT, R2, 0x7fffffd8, PT ;  /* 0x7fffffd80200780c */ /* 0x000fe40003f06070 */
[----:B------:R-:W-:Y:S02]  /*2ee0*/  IADD3 R92, P4, R93, R60, RZ ;  /* 0x0000003c5d5c7210 */ /* 0x000fe40007f9e0ff */
[----:B------:R-:W-:Y:S02]  /*2ef0*/  LEA.HI.X.SX32 R117, R29, R61, 0x2, P3 ;  /* 0x0000003d1d757211 */ /* 0x000fe400018f16ff */
[----:B------:R-:W-:Y:S02]  /*2f00*/  IADD3 R2, R8, -0x11, RZ ;  /* 0xffffffef08027810 */ /* 0x000fe40007ffe0ff */
[----:B------:R-:W-:Y:S02]  /*2f10*/  ISETP.GE.U32.AND P3, PT, R0, 0x7fffffcc, PT ;  /* 0x7fffffcc0000780c */ /* 0x000fe40003f66070 */
[----:B------:R-:W-:-:S02]  /*2f20*/  IADD3 R0, R8, -0x1d, RZ ;  /* 0xffffffe308007810 */ /* 0x000fc40007ffe0ff */
[----:B------:R-:W-:Y:S01]  /*2f30*/  LEA.HI.X.SX32 R93, R27, R61, 0x2, P4 ;  /* 0x0000003d1b5d7211 */ /* 0x000fe200020f16ff */
[----:B------:R2:W-:Y:S01]  /*2f40*/  LDGSTS.E [R207+0x1000], [R64.64], !P0 ;  /* 0x0100000040cf7fae */ /* 0x0005e2000c121844 */
[----:B------:R-:W-:Y:S02]  /*2f50*/  ISETP.GE.U32.AND P2, PT, R2, 0x7fffffd0, PT ;  /* 0x7fffffd00200780c */ /* 0x000fe40003f46070 */
[----:B------:R-:W-:Y:S01]  /*2f60*/  IADD3 R132, P4, R133, R60, RZ ;  /* 0x0000003c85847210 */ /* 0x000fe20007f9e0ff */
[----:B------:R3:W-:Y:S01]  /*2f70*/  LDGSTS.E [R207+0x1800], [R66.64], !P1 ;  /* 0x0180000042cf7fae */ /* 0x0007e2000c921844 */
[----:B------:R-:W-:Y:S02]  /*2f80*/  IADD3 R2, R8, -0x19, RZ ;  /* 0xffffffe708027810 */ /* 0x000fe40007ffe0ff */
[----:B------:R-:W-:Y:S02]  /*2f90*/  ISETP.GE.U32.AND P5, PT, R0, 0x7fffffc4, PT ;  /* 0x7fffffc40000780c */ /* 0x000fe40003fa6070 */
[----:B------:R-:W-:-:S02]  /*2fa0*/  IADD3 R0, R8, -0x2, RZ ;  /* 0xfffffffe08007810 */ /* 0x000fc40007ffe0ff */
[----:B------:R-:W-:Y:S01]  /*2fb0*/  LEA.HI.X.SX32 R133, R31, R61, 0x2, P4 ;  /* 0x0000003d1f857211 */ /* 0x000fe200020f16ff */
[----:B-1----:R-:W-:Y:S01]  /*2fc0*/  IMAD.WIDE R60, R148, 0x4, R60 ;  /* 0x00000004943c7825 */ /* 0x002fe200078e023c */
[----:B------:R-:W-:Y:S01]  /*2fd0*/  ISETP.GE.U32.AND P4, PT, R2, 0x7fffffc8, PT ;  /* 0x7fffffc80200780c */ /* 0x000fe20003f86070 */
[----:B------:R1:W-:Y:S01]  /*2fe0*/  LDGSTS.E [R207+0x2000], [R68.64], !P2 ;  /* 0x0200000044cf7fae */ /* 0x0003e2000d121844 */
[----:B------:R-:W-:Y:S01]  /*2ff0*/  IADD3 R2, R8, -0x6, RZ ;  /* 0xfffffffa08027810 */ /* 0x000fe20007ffe0ff */
[----:B--2---:R-:W-:Y:S01]  /*3000*/  IMAD.WIDE R64, R148, 0x4, R64 ;  /* 0x0000000494407825 */ /* 0x004fe200078e0240 */
[----:B------:R-:W-:Y:S01]  /*3010*/  ISETP.GE.U32.AND P6, PT, R0, 0x7fffffdf, PT ;  /* 0x7fffffdf0000780c */ /* 0x000fe20003fc6070 */
[----:B------:R2:W-:Y:S01]  /*3020*/  LDGSTS.E [R207+0x2800], [R70.64], !P3 ;  /* 0x0280000046cf7fae */ /* 0x0005e2000d921844 */
[----:B------:R-:W-:Y:S01]  /*3030*/  IADD3 R0, R8, -0xa, RZ ;  /* 0xfffffff608007810 */ /* 0x000fe20007ffe0ff */
[----:B---3--:R-:W-:Y:S01]  /*3040*/  IMAD.WIDE R66, R148, 0x4, R66 ;  /* 0x0000000494427825 */ /* 0x008fe200078e0242 */
[----:B------:R-:W-:-:S02]  /*3050*/  ISETP.GE.U32.AND P0, PT, R2, 0x7fffffdb, PT ;  /* 0x7fffffdb0200780c */ /* 0x000fc40003f06070 */
[----:B------:R-:W-:Y:S02]  /*3060*/  IADD3 R2, R8, -0xe, RZ ;  /* 0xfffffff208027810 */ /* 0x000fe40007ffe0ff */
[----:B------:R-:W-:Y:S01]  /*3070*/  ISETP.GE.U32.AND P1, PT, R0, 0x7fffffd7, PT ;  /* 0x7fffffd70000780c */ /* 0x000fe20003f26070 */
[----:B------:R3:W-:Y:S01]  /*3080*/  LDGSTS.E [R207+0x3000], [R72.64], !P4 ;  /* 0x0300000048cf7fae */ /* 0x0007e2000e121844 */
[----:B------:R-:W-:Y:S01]  /*3090*/  IADD3 R0, R8, -0x12, RZ ;  /* 0xffffffee08007810 */ /* 0x000fe20007ffe0ff */
[----:B-1----:R-:W-:Y:S01]  /*30a0*/  IMAD.WIDE R68, R148, 0x4, R68 ;  /* 0x0000000494447825 */ /* 0x002fe200078e0244 */
[----:B------:R-:W-:Y:S01]  /*30b0*/  ISETP.GE.U32.AND P2, PT, R2, 0x7fffffd3, PT ;  /* 0x7fffffd30200780c */ /* 0x000fe20003f46070 */
[----:B------:R1:W-:Y:S01]  /*30c0*/  LDGSTS.E [R207+0x3800], [R74.64], !P5 ;  /* 0x038000004acf7fae */ /* 0x0003e2000e921844 */
[----:B------:R-:W-:Y:S01]  /*30d0*/  IADD3 R2, R8, -0x16, RZ ;  /* 0xffffffea08027810 */ /* 0x000fe20007ffe0ff */
[----:B--2---:R-:W-:Y:S01]  /*30e0*/  IMAD.WIDE R70, R148, 0x4, R70 ;  /* 0x0000000494467825 */ /* 0x004fe200078e0246 */
[----:B------:R-:W-:Y:S01]  /*30f0*/  ISETP.GE.U32.AND P3, PT, R0, 0x7fffffcf, PT ;  /* 0x7fffffcf0000780c */ /* 0x000fe20003f66070 */
[----:B------:R2:W-:Y:S01]  /*3100*/  LDGSTS.E [R154+0x200], [R76.64], !P6 ;  /* 0x002000004c9a7fae */ /* 0x0005e2000f121844 */
[----:B------:R-:W-:-:S02]  /*3110*/  IADD3 R0, R8, -0x1a, RZ ;  /* 0xffffffe608007810 */ /* 0x000fc40007ffe0ff */
[----:B------:R-:W-:Y:S01]  /*3120*/  ISETP.GE.U32.AND P4, PT, R2, 0x7fffffcb, PT ;  /* 0x7fffffcb0200780c */ /* 0x000fe20003f86070 */
[----:B------:R4:W-:Y:S01]  /*3130*/  LDGSTS.E [R154+0xa00], [R78.64], !P0 ;  /* 0x00a000004e9a7fae */ /* 0x0009e2000c121844 */
[----:B------:R-:W-:Y:S01]  /*3140*/  IADD3 R2, R8, -0x1e, RZ ;  /* 0xffffffe208027810 */ /* 0x000fe20007ffe0ff */
[----:B---3--:R-:W-:Y:S01]  /*3150*/  IMAD.WIDE R72, R148, 0x4, R72 ;  /* 0x0000000494487825 */ /* 0x008fe200078e0248 */
        /* <DEDUP_REMOVED lines=11> */
[----:B----4-:R-:W-:Y:S01]  /*3210*/  IMAD.WIDE R78, R148, 0x4, R78 ;  /* 0x00000004944e7825 */ /* 0x010fe200078e024e */
        /* <DEDUP_REMOVED lines=38> */
[----:B------:R-:W-:Y:S01]  /*3480*/  ISETP.GE.U32.AND P4, PT, R2, 0x7fffffd1, PT ;  /* 0x7fffffd10200780c */ /* 0x000fe20003f86070 */
[----:B-1----:R-:W-:Y:S01]  /*3490*/  IMAD.WIDE R104, R148, 0x4, R104 ;  /* 0x0000000494687825 */ /* 0x002fe200078e0268 */
[C---:B------:R-:W-:Y:S01]  /*34a0*/  IADD3 R0, R8.reuse, -0x14, RZ ;  /* 0xffffffec08007810 */ /* 0x040fe20007ffe0ff */
[----:B------:R1:W-:Y:S01]  /*34b0*/  LDGSTS.E [R150+0x3c00], [R116.64], !P0 ;  /* 0x03c0000074967fae */ /* 0x0003e2000c121844 */
[----:B------:R-:W-:Y:S01]  /*34c0*/  IADD3 R2, R8, -0x18, RZ ;  /* 0xffffffe808027810 */ /* 0x000fe20007ffe0ff */
[----:B--2---:R-:W-:Y:S01]  /*34d0*/  IMAD.WIDE R106, R148, 0x4, R106 ;  /* 0x00000004946a7825 */ /* 0x004fe200078e026a */
[----:B------:R-:W-:Y:S01]  /*34e0*/  ISETP.GE.U32.AND P5, PT, R0, 0x7fffffcd, PT ;  /* 0x7fffffcd0000780c */ /* 0x000fe20003fa6070 */
[----:B------:R2:W-:Y:S01]  /*34f0*/  LDGSTS.E [R146+0x600], [R118.64], !P1 ;  /* 0x0060000076927fae */ /* 0x0005e2000c921844 */
[----:B------:R-:W-:Y:S01]  /*3500*/  ISETP.GE.U32.AND P6, PT, R2, 0x7fffffc9, PT ;  /* 0x7fffffc90200780c */ /* 0x000fe20003fc6070 */
[----:B----4-:R-:W-:Y:S01]  /*3510*/  IMAD.WIDE R108, R148, 0x4, R108 ;  /* 0x00000004946c7825 */ /* 0x010fe200078e026c */
[C---:B------:R-:W-:Y:S01]  /*3520*/  IADD3 R0, R8.reuse, -0x1c, RZ ;  /* 0xffffffe408007810 */ /* 0x040fe20007ffe0ff */
        /* <DEDUP_REMOVED lines=13> */
[----:B------:R-:W-:Y:S01]  /*3600*/  ISETP.GE.AND P2, PT, R152, R0, PT ;  /* 0x000000009800720c */ /* 0x000fe20003f46270 */
[----:B----4-:R-:W-:Y:S01]  /*3610*/  IMAD.WIDE R120, R148, 0x4, R120 ;  /* 0x0000000494787825 */ /* 0x010fe200078e0278 */
[----:B------:R-:W-:Y:S01]  /*3620*/  ISETP.GE.U32.AND P4, PT, R2, 0x7fffffad, PT ;  /* 0x7fffffad0200780c */ /* 0x000fe20003f86070 */
[----:B------:R4:W-:Y:S01]  /*3630*/  LDGSTS.E [R146+0x2e00], [R128.64], !P6 ;  /* 0x02e0000080927fae */ /* 0x0009e2000f121844 */
[----:B------:R-:W-:Y:S01]  /*3640*/  IADD3 R0, R8, -0x33, RZ ;  /* 0xffffffcd08007810 */ /* 0x000fe20007ffe0ff */
[----:B---3--:R-:W-:Y:S01]  /*3650*/  IMAD.WIDE R122, R148, 0x4, R122 ;  /* 0x00000004947a7825 */ /* 0x008fe200078e027a */
[----:B------:R-:W-:Y:S01]  /*3660*/  IADD3 R2, R8, -0x32, RZ ;  /* 0xffffffce08027810 */ /* 0x000fe20007ffe0ff */
[----:B------:R3:W-:Y:S01]  /*3670*/  LDGSTS.E [R146+0x3600], [R130.64], !P0 ;  /* 0x0360000082927fae */ /* 0x0007e2000c121844 */
[----:B------:R-:W-:Y:S01]  /*3680*/  ISETP.GE.U32.AND P5, PT, R0, 0x7fffffae, PT ;  /* 0x7fffffae0000780c */ /* 0x000fe20003fa6070 */
[----:B-1----:R-:W-:Y:S01]  /*3690*/  IMAD.WIDE R124, R148, 0x4, R124 ;  /* 0x00000004947c7825 */ /* 0x002fe200078e027c */
[----:B------:R-:W-:Y:S01]  /*36a0*/  ISETP.GE.U32.AND P6, PT, R2, 0x7fffffaf, PT ;  /* 0x7fffffaf0200780c */ /* 0x000fe20003fc6070 */
[----:B------:R1:W-:Y:S01]  /*36b0*/  LDGSTS.E [R146+0x3e00], [R132.64], !P1 ;  /* 0x03e0000084927fae */ /* 0x0003e2000c921844 */
[----:B------:R-:W-:Y:S01]  /*36c0*/  IADD3 R0, R8, -0x31, RZ ;  /* 0xffffffcf08007810 */ /* 0x000fe20007ffe0ff */
[----:B--2---:R-:W-:Y:S01]  /*36d0*/  IMAD.WIDE R126, R148, 0x4, R126 ;  /* 0x00000004947e7825 */ /* 0x004fe200078e027e */
[----:B------:R-:W-:Y:S01]  /*36e0*/  IADD3 R2, R8, -0x38, RZ ;  /* 0xffffffc808027810 */ /* 0x000fe20007ffe0ff */
[----:B------:R-:W0:Y:S01]  /*36f0*/  LDGDEPBAR ;  /* 0x00000000000079af */ /* 0x000e220000000000 */
[----:B------:R-:W-:Y:S01]  /*3700*/  SEL R30, RZ, 0x1, P4 ;  /* 0x00000001ff1e7807 */ /* 0x000fe20002000000 */
[----:B----4-:R-:W-:Y:S01]  /*3710*/  IMAD.WIDE R128, R148, 0x4, R128 ;  /* 0x0000000494807825 */ /* 0x010fe200078e0280 */
[----:B------:R-:W-:-:S02]  /*3720*/  SEL R205, RZ, 0x1fffe, P5 ;  /* 0x0001fffeffcd7807 */ /* 0x000fc40002800000 */
[----:B------:R-:W-:Y:S01]  /*3730*/  ISETP.GE.U32.AND P4, PT, R0, 0x7fffffb0, PT ;  /* 0x7fffffb00000780c */ /* 0x000fe20003f86070 */
[----:B---3--:R-:W-:Y:S01]  /*3740*/  IMAD.WIDE R130, R148, 0x4, R130 ;  /* 0x0000000494827825 */ /* 0x008fe200078e0282 */
[----:B------:R-:W-:Y:S02]  /*3750*/  ISETP.GE.U32.AND P5, PT, R2, 0x7fffffa9, PT ;  /* 0x7fffffa90200780c */ /* 0x000fe40003fa6070 */
[----:B------:R-:W-:Y:S01]  /*3760*/  IADD3 R0, R8, -0x37, RZ ;  /* 0xffffffc908007810 */ /* 0x000fe20007ffe0ff */
[----:B------:R-:W-:Y:S01]  /*3770*/  IMAD.IADD R30, R30, 0x1, R205 ;  /* 0x000000011e1e7824 */ /* 0x000fe200078e02cd */
[----:B------:R-:W-:Y:S01]  /*3780*/  IADD3 R2, R8, -0x36, RZ ;  /* 0xffffffca08027810 */ /* 0x000fe20007ffe0ff */
[----:B-1----:R-:W-:Y:S01]  /*3790*/  IMAD.WIDE R132, R148, 0x4, R132 ;  /* 0x0000000494847825 */ /* 0x002fe200078e0284 */
[----:B------:R-:W-:Y:S02]  /*37a0*/  SEL R28, RZ, 0x4, P6 ;  /* 0x00000004ff1c7807 */ /* 0x000fe40003000000 */
[----:B------:R-:W-:-:S02]  /*37b0*/  SEL R203, RZ, 0x7fff8, P4 ;  /* 0x0007fff8ffcb7807 */ /* 0x000fc40002000000 */
[----:B------:R-:W-:Y:S02]  /*37c0*/  ISETP.GE.U32.AND P6, PT, R0, 0x7fffffaa, PT ;  /* 0x7fffffaa0000780c */ /* 0x000fe40003fc6070 */
[----:B------:R-:W-:Y:S02]  /*37d0*/  ISETP.GE.U32.AND P4, PT, R2, 0x7fffffab, PT ;  /* 0x7fffffab0200780c */ /* 0x000fe40003f86070 */
[----:B------:R-:W-:Y:S02]  /*37e0*/  IADD3 R0, R8, -0x3c, RZ ;  /* 0xffffffc408007810 */ /* 0x000fe40007ffe0ff */
[----:B------:R-:W-:Y:S02]  /*37f0*/  SEL R2, RZ, 0x1, P5 ;  /* 0x00000001ff027807 */ /* 0x000fe40002800000 */
[----:B------:R-:W-:Y:S02]  /*3800*/  ISETP.GE.U32.AND P5, PT, R26, 0x7fffffac, PT ;  /* 0x7fffffac1a00780c */ /* 0x000fe40003fa6070 */
[----:B------:R-:W-:-:S02]  /*3810*/  IADD3 R26, R8, -0x3b, RZ ;  /* 0xffffffc5081a7810 */ /* 0x000fc40007ffe0ff */
[----:B------:R-:W-:Y:S02]  /*3820*/  SEL R211, RZ, 0x1fffe, P6 ;  /* 0x0001fffeffd37807 */ /* 0x000fe40003000000 */
[----:B------:R-:W-:Y:S02]  /*3830*/  ISETP.GE.U32.AND P6, PT, R0, 0x7fffffa5, PT ;  /* 0x7fffffa50000780c */ /* 0x000fe40003fc6070 */
[----:B------:R-:W-:Y:S01]  /*3840*/  IADD3 R56, R8, -0x3a, RZ ;  /* 0xffffffc608387810 */ /* 0x000fe20007ffe0ff */
[----:B------:R-:W-:Y:S01]  /*3850*/  IMAD.IADD R2, R2, 0x1, R211 ;  /* 0x0000000102027824 */ /* 0x000fe200078e02d3 */
[----:B------:R-:W-:Y:S02]  /*3860*/  SEL R0, RZ, 0x4, P4 ;  /* 0x00000004ff007807 */ /* 0x000fe40002000000 */
[----:B------:R-:W-:Y:S02]  /*3870*/  ISETP.GE.U32.AND P4, PT, R26, 0x7fffffa6, PT ;  /* 0x7fffffa61a00780c */ /* 0x000fe40003f86070 */
[----:B------:R-:W-:-:S02]  /*3880*/  IADD3 R54, R8, -0x39, RZ ;  /* 0xffffffc708367810 */ /* 0x000fc40007ffe0ff */
[----:B------:R-:W-:Y:S02]  /*3890*/  IADD3 R26, R8, -0x3f, RZ ;  /* 0xffffffc1081a7810 */ /* 0x000fe40007ffe0ff */
[----:B------:R-:W-:Y:S02]  /*38a0*/  SEL R209, RZ, 0x7fff8, P5 ;  /* 0x0007fff8ffd17807 */ /* 0x000fe40002800000 */
[----:B------:R-:W-:Y:S02]  /*38b0*/  ISETP.GE.U32.AND P5, PT, R56, 0x7fffffa7, PT ;  /* 0x7fffffa73800780c */ /* 0x000fe40003fa6070 */
[----:B------:R-:W-:Y:S02]  /*38c0*/  SEL R56, RZ, 0x1, P6 ;  /* 0x00000001ff387807 */ /* 0x000fe40003000000 */
[----:B------:R-:W-:Y:S02]  /*38d0*/  SEL R227, RZ, 0x1fffe, P4 ;  /* 0x0001fffeffe37807 */ /* 0x000fe40002000000 */
[----:B------:R-:W-:-:S02]  /*38e0*/  ISETP.GE.U32.AND P6, PT, R54, 0x7fffffa8, PT ;  /* 0x7fffffa83600780c */ /* 0x000fc40003fc6070 */
[----:B------:R-:W-:Y:S01]  /*38f0*/  ISETP.GE.U32.AND P4, PT, R26, 0x7fffffa2, PT ;  /* 0x7fffffa21a00780c */ /* 0x000fe20003f86070 */
[----:B------:R-:W-:Y:S01]  /*3900*/  IMAD.IADD R56, R56, 0x1, R227 ;  /* 0x0000000138387824 */ /* 0x000fe200078e02e3 */
[----:B------:R-:W-:Y:S02]  /*3910*/  IADD3 R26, R8, -0x40, RZ ;  /* 0xffffffc0081a7810 */ /* 0x000fe40007ffe0ff */
[----:B------:R-:W-:Y:S02]  /*3920*/  SEL R217, RZ, 0x7fff8, P6 ;  /* 0x0007fff8ffd97807 */ /* 0x000fe40003000000 */
[----:B------:R-:W-:Y:S02]  /*3930*/  ISETP.GE.U32.AND P6, PT, R26, 0x7fffffa1, PT ;  /* 0x7fffffa11a00780c */ /* 0x000fe40003fc6070 */
[----:B------:R-:W-:Y:S02]  /*3940*/  SEL R54, RZ, 0x4, P5 ;  /* 0x00000004ff367807 */ /* 0x000fe40002800000 */
[----:B------:R-:W-:-:S02]  /*3950*/  ISETP.GE.U32.AND P5, PT, R58, 0x7fffffa3, PT ;  /* 0x7fffffa33a00780c */ /* 0x000fc40003fa6070 */
[----:B------:R-:W-:Y:S02]  /*3960*/  IADD3 R58, R8, -0x25, RZ ;  /* 0xffffffdb083a7810 */ /* 0x000fe40007ffe0ff */
[----:B------:R-:W-:Y:S02]  /*3970*/  SEL R229, RZ, 0x1fffe, P4 ;  /* 0x0001fffeffe57807 */ /* 0x000fe40002000000 */
[----:B------:R-:W-:Y:S02]  /*3980*/  SEL R86, RZ, 0x1, P6 ;  /* 0x00000001ff567807 */ /* 0x000fe40003000000 */
[----:B------:R-:W-:Y:S02]  /*3990*/  ISETP.GE.U32.AND P4, PT, R58, 0x7fffffbc, PT ;  /* 0x7fffffbc3a00780c */ /* 0x000fe40003f86070 */
[----:B------:R-:W-:Y:S01]  /*39a0*/  SEL R58, RZ, 0x4, P5 ;  /* 0x00000004ff3a7807 */ /* 0x000fe20002800000 */
[----:B------:R-:W-:Y:S01]  /*39b0*/  IMAD.IADD R86, R86, 0x1, R229 ;  /* 0x0000000156567824 */ /* 0x000fe200078e02e5 */
[----:B------:R-:W-:-:S02]  /*39c0*/  ISETP.GE.U32.AND P5, PT, R96, 0x7fffffa4, PT ;  /* 0x7fffffa46000780c */ /* 0x000fc40003fa6070 */
[----:B------:R-:W-:Y:S02]  /*39d0*/  LOP3.LUT R56, R56, 0x3, RZ, 0xc0, !PT ;  /* 0x0000000338387812 */ /* 0x000fe400078ec0ff */
[----:B------:R-:W-:Y:S02]  /*39e0*/  SEL R227, RZ, 0x7fff8, P5 ;  /* 0x0007fff8ffe37807 */ /* 0x000fe40002800000 */
[----:B------:R-:W-:Y:S02]  /*39f0*/  LOP3.LUT R86, R86, 0x3, RZ, 0xc0, !PT ;  /* 0x0000000356567812 */ /* 0x000fe400078ec0ff */
[----:B------:R-:W-:Y:S02]  /*3a00*/  LOP3.LUT R2, R2, 0x3, RZ, 0xc0, !PT ;  /* 0x0000000302027812 */ /* 0x000fe400078ec0ff */
[----:B------:R-:W-:Y:S01]  /*3a10*/  IADD3 R54, R56, R217, R54 ;  /* 0x000000d938367210 */ /* 0x000fe20007ffe036 */
[----:B------:R-:W-:Y:S01]  /*3a20*/  IMAD.MOV.U32 R56, RZ, RZ, 0x1f ;  /* 0x0000001fff387424 */ /* 0x000fe200078e00ff */
[----:B------:R-:W-:-:S02]  /*3a30*/  LOP3.LUT R30, R30, 0x3, RZ, 0xc0, !PT ;  /* 0x000000031e1e7812 */ /* 0x000fc400078ec0ff */
[----:B------:R-:W-:Y:S02]  /*3a40*/  IADD3 R58, R86, R227, R58 ;  /* 0x000000e3563a7210 */ /* 0x000fe40007ffe03a */
[----:B------:R-:W-:Y:S02]  /*3a50*/  IADD3 R2, R2, R209, R0 ;  /* 0x000000d102027210 */ /* 0x000fe40007ffe000 */
[----:B------:R-:W-:Y:S02]  /*3a60*/  IADD3 R30, R30, R203, R28 ;  /* 0x000000cb1e1e7210 */ /* 0x000fe40007ffe01c */
[----:B------:R-:W-:Y:S01]  /*3a70*/  LOP3.LUT R205, R58, 0xf, RZ, 0xc0, !PT ;  /* 0x0000000f3acd7812 */ /* 0x000fe200078ec0ff */
[----:B------:R-:W-:Y:S01]  /*3a80*/  IMAD.SHL.U32 R2, R2, 0x100, RZ ;  /* 0x0000010002027824 */ /* 0x000fe200078e00ff */
[----:B------:R-:W-:Y:S02]  /*3a90*/  IADD3 R203, R56, c[0x0][0x180], RZ ;  /* 0x0000600038cb7a10 */ /* 0x000fe40007ffe0ff */
[----:B------:R-:W-:Y:S01]  /*3aa0*/  LOP3.LUT R0, R98, 0x60, RZ, 0xc0, !PT ;  /* 0x0000006062007812 */ /* 0x000fe200078ec0ff */
[----:B------:R-:W-:Y:S01]  /*3ab0*/  IMAD R54, R54, 0x10, R205 ;  /* 0x0000001036367824 */ /* 0x000fe200078e02cd */
[----:B------:R-:W-:-:S02]  /*3ac0*/  ISETP.GT.AND P0, PT, R203, 0x1f, PT ;  /* 0x0000001fcb00780c */ /* 0x000fc40003f04270 */
[----:B------:R-:W-:Y:S02]  /*3ad0*/  LOP3.LUT R205, R2, 0xf00, RZ, 0xe2, !PT ;  /* 0x00000f0002cd7812 */ /* 0x000fe400078ee2ff */
[----:B------:R-:W-:Y:S02]  /*3ae0*/  SEL R2, RZ, 0x4, P2 ;  /* 0x00000004ff027807 */ /* 0x000fe40001000000 */
[----:B------:R-:W-:Y:S01]  /*3af0*/  ISETP.GE.AND P2, PT, R152, c[0x0][0x180], PT ;  /* 0x0000600098007a0c */ /* 0x000fe20003f46270 */
[----:B------:R-:W-:Y:S01]  /*3b00*/  IMAD R205, R30, 0x1000, R205 ;  /* 0x000010001ecd7824 */ /* 0x000fe200078e02cd */
[----:B------:R-:W-:Y:S02]  /*3b10*/  SEL R28, RZ, 0x4, !P0 ;  /* 0x00000004ff1c7807 */ /* 0x000fe40004000000 */
[----:B------:R-:W-:Y:S02]  /*3b20*/  SHF.R.U32.HI R0, RZ, 0x1, R0 ;  /* 0x00000001ff007819 */ /* 0x000fe40000011600 */
[----:B------:R-:W-:-:S02]  /*3b30*/  SEL R28, R28, RZ, !P2 ;  /* 0x000000ff1c1c7207 */ /* 0x000fc40005000000 */
[----:B------:R-:W-:Y:S02]  /*3b40*/  LOP3.LUT R200, R207, R0, RZ, 0x3c, !PT ;  /* 0x00000000cfc87212 */ /* 0x000fe400078e3cff */
[----:B------:R-:W-:Y:S02]  /*3b50*/  ISETP.NE.U32.AND P1, PT, R28, RZ, PT ;  /* 0x000000ff1c00720c */ /* 0x000fe40003f25070 */
[----:B------:R-:W-:Y:S02]  /*3b60*/  LOP3.LUT R54, R54, 0xff, RZ, 0xc0, !PT ;  /* 0x000000ff36367812 */ /* 0x000fe400078ec0ff */
[C---:B------:R-:W-:Y:S02]  /*3b70*/  IADD3 R96, R8.reuse, -0x29, RZ ;  /* 0xffffffd708607810 */ /* 0x040fe40007ffe0ff */
[----:B------:R-:W-:Y:S01]  /*3b80*/  IADD3 R30, R8, -0x2d, RZ ;  /* 0xffffffd3081e7810 */ /* 0x000fe20007ffe0ff */
[----:B------:R-:W-:Y:S01]  /*3b90*/  IMAD.IADD R0, R205, 0x1, R54 ;  /* 0x00000001cd007824 */ /* 0x000fe200078e0236 */
[----:B------:R-:W-:-:S02]  /*3ba0*/  LOP3.LUT R205, R200, 0x40, RZ, 0x3c, !PT ;  /* 0x00000040c8cd7812 */ /* 0x000fc400078e3cff */
[----:B------:R-:W-:Y:S02]  /*3bb0*/  ISETP.GE.U32.AND P5, PT, R96, 0x7fffffb8, PT ;  /* 0x7fffffb86000780c */ /* 0x000fe40003fa6070 */
[----:B------:R-:W-:Y:S01]  /*3bc0*/  LOP3.LUT R0, R0, 0xffff, RZ, 0xc0, !PT ;  /* 0x0000ffff00007812 */ /* 0x000fe200078ec0ff */
[----:B------:R1:W-:Y:S01]  /*3bd0*/  LDGSTS.E [R200+0xc000], [R134.64], P1 ;  /* 0x0c00000086c87fae */ /* 0x0003e20008921844 */
[----:B------:R-:W-:Y:S02]  /*3be0*/  ISETP.GE.U32.AND P2, PT, R30, 0x7fffffb4, PT ;  /* 0x7fffffb41e00780c */ /* 0x000fe40003f46070 */
[C---:B------:R-:W-:Y:S01]  /*3bf0*/  IADD3 R28, R8.reuse, -0x22, RZ ;  /* 0xffffffde081c7810 */ /* 0x040fe20007ffe0ff */
[----:B------:R2:W-:Y:S01]  /*3c00*/  LDGSTS.E [R200+0xc400], [R138.64], P1 ;  /* 0x0c4000008ac87fae */ /* 0x0005e20008921844 */
[----:B------:R-:W-:Y:S02]  /*3c10*/  SHF.R.U32.HI R30, RZ, 0xf, R0 ;  /* 0x0000000fff1e7819 */ /* 0x000fe40000011600 */
[C---:B------:R-:W-:Y:S01]  /*3c20*/  IADD3 R54, R8.reuse, -0x5a, RZ ;  /* 0xffffffa608367810 */ /* 0x040fe20007ffe0ff */
[----:B------:R3:W-:Y:S01]  /*3c30*/  LDGSTS.E [R200+0xc800], [R166.64], P1 ;  /* 0x0c800000a6c87fae */ /* 0x0007e20008921844 */
[----:B------:R-:W-:-:S02]  /*3c40*/  IADD3 R86, R8, -0x44, RZ ;  /* 0xffffffbc08567810 */ /* 0x000fc40007ffe0ff */
[----:B------:R-:W-:Y:S01]  /*3c50*/  LOP3.LUT R239, R22, 0x3, RZ, 0xc0, !PT ;  /* 0x0000000316ef7812 */ /* 0x000fe200078ec0ff */
[----:B------:R4:W-:Y:S01]  /*3c60*/  LDGSTS.E [R200+0xcc00], [R174.64], P1 ;  /* 0x0cc00000aec87fae */ /* 0x0009e20008921844 */
[C---:B------:R-:W-:Y:S02]  /*3c70*/  IADD3 R22, R8.reuse, -0x4a, RZ ;  /* 0xffffffb608167810 */ /* 0x040fe40007ffe0ff */
[----:B------:R-:W-:Y:S01]  /*3c80*/  IADD3 R24, R239, R24, R4 ;  /* 0x00000018ef187210 */ /* 0x000fe20007ffe004 */
[----:B------:R5:W-:Y:S01]  /*3c90*/  LDGSTS.E [R200+0xd000], [R182.64], P1 ;  /* 0x0d000000b6c87fae */ /* 0x000be20008921844 */
[----:B------:R-:W-:-:S03]  /*3ca0*/  IADD3 R4, R8, -0x49, RZ ;  /* 0xffffffb708047810 */ /* 0x000fc60007ffe0ff */
[----:B------:R1:W-:Y:S04]  /*3cb0*/  LDGSTS.E [R200+0xd400], [R212.64], P1 ;  /* 0x0d400000d4c87fae */ /* 0x0003e80008921844 */
        /* <DEDUP_REMOVED lines=25> */
[----:B------:R1:W-:Y:S01]  /*3e50*/  LDGSTS.E [R205+0xfe00], [R50.64], P1 ;  /* 0x0fe0000032cd7fae */ /* 0x0003e20008921844 */
[----:B------:R-:W-:-:S02]  /*3e60*/  ISETP.GE.U32.AND P1, PT, R28, 0x7fffffbf, PT ;  /* 0x7fffffbf1c00780c */ /* 0x000fc40003f26070 */
[----:B------:R-:W-:Y:S01]  /*3e70*/  SHF.R.U32.HI R28, RZ, 0xb, R0 ;  /* 0x0000000bff1c7819 */ /* 0x000fe20000011600 */
[----:B------:R-:W0:Y:S04]  /*3e80*/  LDGDEPBAR ;  /* 0x00000000000079af */ /* 0x000e280000000000 */
[----:B------:R-:W-:Y:S06]  /*3e90*/  BAR.SYNC.DEFER_BLOCKING 0x0 ;  /* 0x0000000000007b1d */ /* 0x000fec0000010000 */
[----:B------:R-:W-:Y:S01]  /*3ea0*/  @!PT LDS RZ, [RZ] ;  /* 0x00000000fffff984 */ /* 0x000fe20000000800 */
[----:B------:R-:W-:Y:S01]  /*3eb0*/  @!PT LDS RZ, [RZ] ;  /* 0x00000000fffff984 */ /* 0x000fe20000000800 */
[----:B------:R-:W-:Y:S01]  /*3ec0*/  @!PT LDS RZ, [RZ] ;  /* 0x00000000fffff984 */ /* 0x000fe20000000800 */
[----:B------:R1:W-:Y:S01]  /*3ed0*/  LDGSTS.E [R207+0x4000], [R60.64], !P3 ;  /* 0x040000003ccf7fae */ /* 0x0003e2000d921844 */
[----:B------:R-:W-:-:S02]  /*3ee0*/  LOP3.LUT P3, RZ, R30, 0x1, RZ, 0xc0, !PT ;  /* 0x000000011eff7812 */ /* 0x000fc4000786c0ff */
[--C-:B------:R-:W-:Y:S01]  /*3ef0*/  SHF.R.U32.HI R30, RZ, 0x7, R0.reuse ;  /* 0x00000007ff1e7819 */ /* 0x100fe20000011600 */
[----:B------:R2:W-:Y:S01]  /*3f00*/  LDGSTS.E [R207+0x4800], [R62.64], !P4 ;  /* 0x048000003ecf7fae */ /* 0x0005e2000e121844 */
[----:B------:R-:W-:Y:S02]  /*3f10*/  LOP3.LUT P4, RZ, R28, 0x1, RZ, 0xc0, !PT ;  /* 0x000000011cff7812 */ /* 0x000fe4000788c0ff */
[----:B------:R-:W-:Y:S01]  /*3f20*/  SHF.R.U32.HI R28, RZ, 0x3, R0 ;  /* 0x00000003ff1c7819 */ /* 0x000fe20000011600 */
[----:B------:R3:W-:Y:S01]  /*3f30*/  LDGSTS.E [R207+0x5000], [R64.64], !P5 ;  /* 0x0500000040cf7fae */ /* 0x0007e2000e921844 */
[----:B------:R-:W-:Y:S02]  /*3f40*/  LOP3.LUT P5, RZ, R30, 0x1, RZ, 0xc0, !PT ;  /* 0x000000011eff7812 */ /* 0x000fe400078ac0ff */
[----:B------:R-:W-:Y:S01]  /*3f50*/  IADD3 R30, R8, -0x2a, RZ ;  /* 0xffffffd6081e7810 */ /* 0x000fe20007ffe0ff */
[----:B------:R4:W-:Y:S01]  /*3f60*/  LDGSTS.E [R207+0x5800], [R66.64], !P2 ;  /* 0x0580000042cf7fae */ /* 0x0009e2000d121844 */
[----:B------:R-:W-:Y:S01]  /*3f70*/  LOP3.LUT P2, RZ, R28, 0x1, RZ, 0xc0, !PT ;  /* 0x000000011cff7812 */ /* 0x000fe2000784c0ff */
[----:B-1----:R-:W-:Y:S01]  /*3f80*/  IMAD.WIDE R60, R148, 0x4, R60 ;  /* 0x00000004943c7825 */ /* 0x002fe200078e023c */
[----:B------:R-:W-:Y:S01]  /*3f90*/  IADD3 R28, R8, -0x26, RZ ;  /* 0xffffffda081c7810 */ /* 0x000fe20007ffe0ff */
[----:B------:R1:W-:Y:S02]  /*3fa0*/  LDGSTS.E [R207+0x6000], [R68.64], P3 ;  /* 0x0600000044cf7fae */ /* 0x0003e40009921844 */
[----:B--2---:R-:W-:Y:S01]  /*3fb0*/  IMAD.WIDE R62, R148, 0x4, R62 ;  /* 0x00000004943e7825 */ /* 0x004fe200078e023e */
[----:B------:R-:W-:Y:S01]  /*3fc0*/  ISETP.GE.U32.AND P3, PT, R28, 0x7fffffbb, PT ;  /* 0x7fffffbb1c00780c */ /* 0x000fe20003f66070 */
[----:B------:R2:W-:Y:S01]  /*3fd0*/  LDGSTS.E [R207+0x6800], [R70.64], P4 ;  /* 0x0680000046cf7fae */ /* 0x0005e2000a121844 */
[----:B------:R-:W-:Y:S01]  /*3fe0*/  IADD3 R28, R8, -0x2e, RZ ;  /* 0xffffffd2081c7810 */ /* 0x000fe20007ffe0ff */
[----:B---3--:R-:W-:Y:S01]  /*3ff0*/  IMAD.WIDE R64, R148, 0x4, R64 ;  /* 0x0000000494407825 */ /* 0x008fe200078e0240 */
[----:B------:R-:W-:Y:S01]  /*4000*/  ISETP.GE.U32.AND P4, PT, R30, 0x7fffffb7, PT ;  /* 0x7fffffb71e00780c */ /* 0x000fe20003f86070 */
[----:B------:R3:W-:Y:S01]  /*4010*/  LDGSTS.E [R207+0x7000], [R72.64], P5 ;  /* 0x0700000048cf7fae */ /* 0x0007e2000a921844 */
[----:B------:R-:W-:Y:S01]  /*4020*/  IADD3 R30, R8, -0x23, RZ ;  /* 0xffffffdd081e7810 */ /* 0x000fe20007ffe0ff */
[----:B----4-:R-:W-:Y:S01]  /*4030*/  IMAD.WIDE R66, R148, 0x4, R66 ;  /* 0x0000000494427825 */ /* 0x010fe200078e0242 */
[----:B------:R-:W-:Y:S01]  /*4040*/  ISETP.GE.U32.AND P5, PT, R28, 0x7fffffb3, PT ;  /* 0x7fffffb31c00780c */ /* 0x000fe20003fa6070 */
[----:B------:R4:W-:Y:S01]  /*4050*/  LDGSTS.E [R207+0x7800], [R74.64], P2 ;  /* 0x078000004acf7fae */ /* 0x0009e20009121844 */
[----:B------:R-:W-:Y:S01]  /*4060*/  ISETP.GE.U32.AND P2, PT, R30, 0x7fffffbe, PT ;  /* 0x7fffffbe1e00780c */ /* 0x000fe20003f46070 */
[C---:B-1----:R-:W-:Y:S01]  /*4070*/  IMAD.WIDE R68, R148.reuse, 0x4, R68 ;  /* 0x0000000494447825 */ /* 0x042fe200078e0244 */
[--C-:B------:R-:W-:Y:S01]  /*4080*/  SHF.R.U32.HI R30, RZ, 0xe, R0.reuse ;  /* 0x0000000eff1e7819 */ /* 0x100fe20000011600 */
[----:B------:R1:W-:Y:S01]  /*4090*/  LDGSTS.E [R154+0x4200], [R76.64], !P1 ;  /* 0x042000004c9a7fae */ /* 0x0003e2000c921844 */
[----:B------:R-:W-:Y:S01]  /*40a0*/  SHF.R.U32.HI R28, RZ, 0xa, R0 ;  /* 0x0000000aff1c7819 */ /* 0x000fe20000011600 */
[----:B--2---:R-:W-:Y:S01]  /*40b0*/  IMAD.WIDE R70, R148, 0x4, R70 ;  /* 0x0000000494467825 */ /* 0x004fe200078e0246 */
[----:B------:R-:W-:Y:S01]  /*40c0*/  LOP3.LUT P1, RZ, R30, 0x1, RZ, 0xc0, !PT ;  /* 0x000000011eff7812 */ /* 0x000fe2000782c0ff */
[----:B------:R2:W-:Y:S01]  /*40d0*/  LDGSTS.E [R154+0x4a00], [R78.64], !P3 ;  /* 0x04a000004e9a7fae */ /* 0x0005e2000d921844 */
[----:B------:R-:W-:Y:S01]  /*40e0*/  LOP3.LUT P3, RZ, R28, 0x1, RZ, 0xc0, !PT ;  /* 0x000000011cff7812 */ /* 0x000fe2000786c0ff */
[C---:B---3--:R-:W-:Y:S01]  /*40f0*/  IMAD.WIDE R72, R148.reuse, 0x4, R72 ;  /* 0x0000000494487825 */ /* 0x048fe200078e0248 */
[--C-:B------:R-:W-:Y:S01]  /*4100*/  SHF.R.U32.HI R30, RZ, 0x6, R0.reuse ;  /* 0x00000006ff1e7819 */ /* 0x100fe20000011600 */
[----:B------:R3:W-:Y:S01]  /*4110*/  LDGSTS.E [R154+0x5200], [R80.64], !P4 ;  /* 0x05200000509a7fae */ /* 0x0007e2000e121844 */
[----:B------:R-:W-:Y:S01]  /*4120*/  SHF.R.U32.HI R28, RZ, 0x2, R0 ;  /* 0x00000002ff1c7819 */ /* 0x000fe20000011600 */
[----:B----4-:R-:W-:Y:S01]  /*4130*/  IMAD.WIDE R74, R148, 0x4, R74 ;  /* 0x00000004944a7825 */ /* 0x010fe200078e024a */
[----:B------:R-:W-:Y:S01]  /*4140*/  LOP3.LUT P4, RZ, R30, 0x1, RZ, 0xc0, !PT ;  /* 0x000000011eff7812 */ /* 0x000fe2000788c0ff */
[----:B------:R4:W-:Y:S01]  /*4150*/  LDGSTS.E [R154+0x5a00], [R82.64], !P5 ;  /* 0x05a00000529a7fae */ /* 0x0009e2000e921844 */
[----:B------:R-:W-:Y:S01]  /*4160*/  LOP3.LUT P5, RZ, R28, 0x1, RZ, 0xc0, !PT ;  /* 0x000000011cff7812 */ /* 0x000fe200078ac0ff */
[----:B-1----:R-:W-:Y:S01]  /*4170*/  IMAD.WIDE R76, R148, 0x4, R76 ;  /* 0x00000004944c7825 */ /* 0x002fe200078e024c */
[C---:B------:R-:W-:Y:S01]  /*4180*/  IADD3 R28, R8.reuse, -0x27, RZ ;  /* 0xffffffd9081c7810 */ /* 0x040fe20007ffe0ff */
[----:B------:R1:W-:Y:S01]  /*4190*/  LDGSTS.E [R154+0x6200], [R84.64], P1 ;  /* 0x06200000549a7fae */ /* 0x0003e20008921844 */
[----:B------:R-:W-:Y:S01]  /*41a0*/  IADD3 R30, R8, -0x2b, RZ ;  /* 0xffffffd5081e7810 */ /* 0x000fe20007ffe0ff */
[----:B--2---:R-:W-:Y:S01]  /*41b0*/  IMAD.WIDE R78, R148, 0x4, R78 ;  /* 0x00000004944e7825 */ /* 0x004fe200078e024e */
[----:B------:R-:W-:Y:S01]  /*41c0*/  ISETP.GE.U32.AND P1, PT, R28, 0x7fffffba, PT ;  /* 0x7fffffba1c00780c */ /* 0x000fe20003f26070 */
[----:B------:R2:W-:Y:S01]  /*41d0*/  LDGSTS.E [R154+0x6a00], [R88.64], P3 ;  /* 0x06a00000589a7fae */ /* 0x0005e20009921844 */
[----:B------:R-:W-:Y:S01]  /*41e0*/  ISETP.GE.U32.AND P3, PT, R30, 0x7fffffb6, PT ;  /* 0x7fffffb61e00780c */ /* 0x000fe20003f66070 */
[----:B---3--:R-:W-:Y:S01]  /*41f0*/  IMAD.WIDE R80, R148, 0x4, R80 ;  /* 0x0000000494507825 */ /* 0x008fe200078e0250 */
[C---:B------:R-:W-:Y:S01]  /*4200*/  IADD3 R28, R8.reuse, -0x2f, RZ ;  /* 0xffffffd1081c7810 */ /* 0x040fe20007ffe0ff */
        /* <DEDUP_REMOVED lines=14> */
[----:B---3--:R-:W-:Y:S01]  /*42f0*/  IMAD.WIDE R90, R148, 0x4, R90 ;  /* 0x00000004945a7825 */ /* 0x008fe200078e025a */
[C---:B------:R-:W-:Y:S01]  /*4300*/  IADD3 R30, R8.reuse, -0x2c, RZ ;  /* 0xffffffd4081e7810 */ /* 0x040fe20007ffe0ff */
[----:B------:R3:W-:Y:S01]  /*4310*/  LDGSTS.E [R150+0x5400], [R102.64], !P3 ;  /* 0x0540000066967fae */ /* 0x0007e2000d921844 */
[----:B------:R-:W-:Y:S01]  /*4320*/  IADD3 R28, R8, -0x28, RZ ;  /* 0xffffffd8081c7810 */ /* 0x000fe20007ffe0ff */
[----:B----4-:R-:W-:-:S02]  /*4330*/  IMAD.WIDE R92, R148, 0x4, R92 ;  /* 0x00000004945c7825 */ /* 0x010fc400078e025c */
[----:B------:R4:W-:Y:S01]  /*4340*/  LDGSTS.E [R150+0x5c00], [R104.64], !P4 ;  /* 0x05c0000068967fae */ /* 0x0009e2000e121844 */
[----:B------:R-:W-:Y:S01]  /*4350*/  ISETP.GE.U32.AND P4, PT, R30, 0x7fffffb5, PT ;  /* 0x7fffffb51e00780c */ /* 0x000fe20003f86070 */
[----:B-1----:R-:W-:Y:S01]  /*4360*/  IMAD.WIDE R94, R148, 0x4, R94 ;  /* 0x00000004945e7825 */ /* 0x002fe200078e025e */
[----:B------:R-:W-:Y:S01]  /*4370*/  IADD3 R30, R8, -0x58, RZ ;  /* 0xffffffa8081e7810 */ /* 0x000fe20007ffe0ff */
[----:B------:R1:W-:Y:S01]  /*4380*/  LDGSTS.E [R150+0x6400], [R106.64], P2 ;  /* 0x064000006a967fae */ /* 0x0003e20009121844 */
[----:B------:R-:W-:Y:S01]  /*4390*/  ISETP.GE.U32.AND P3, PT, R28, 0x7fffffb9, PT ;  /* 0x7fffffb91c00780c */ /* 0x000fe20003f66070 */
[----:B--2---:R-:W-:Y:S01]  /*43a0*/  IMAD.WIDE R100, R148, 0x4, R100 ;  /* 0x0000000494647825 */ /* 0x004fe200078e0264 */
[----:B------:R-:W-:Y:S01]  /*43b0*/  IADD3 R28, R8, -0x57, RZ ;  /* 0xffffffa9081c7810 */ /* 0x000fe20007ffe0ff */
[----:B------:R2:W-:Y:S01]  /*43c0*/  LDGSTS.E [R150+0x6c00], [R108.64], P1 ;  /* 0x06c000006c967fae */ /* 0x0005e20008921844 */
[----:B------:R-:W-:Y:S01]  /*43d0*/  ISETP.GE.U32.AND P2, PT, R30, 0x7fffff89, PT ;  /* 0x7fffff891e00780c */ /* 0x000fe20003f46070 */
[----:B---3--:R-:W-:Y:S01]  /*43e0*/  IMAD.WIDE R102, R148, 0x4, R102 ;  /* 0x0000000494667825 */ /* 0x008fe200078e0266 */
[----:B------:R-:W-:-:S02]  /*43f0*/  IADD3 R30, R8, -0x56, RZ ;  /* 0xffffffaa081e7810 */ /* 0x000fc40007ffe0ff */
[----:B------:R-:W-:Y:S01]  /*4400*/  ISETP.GE.U32.AND P1, PT, R28, 0x7fffff8a, PT ;  /* 0x7fffff8a1c00780c */ /* 0x000fe20003f26070 */
[----:B----4-:R-:W-:Y:S01]  /*4410*/  IMAD.WIDE R104, R148, 0x4, R104 ;  /* 0x0000000494687825 */ /* 0x010fe200078e0268 */
[----:B------:R-:W-:Y:S02]  /*4420*/  IADD3 R28, R8, -0x55, RZ ;  /* 0xffffffab081c7810 */ /* 0x000fe40007ffe0ff */
[----:B------:R-:W-:Y:S01]  /*4430*/  SEL R58, RZ, 0x1, P2 ;  /* 0x00000001ff3a7807 */ /* 0x000fe20001000000 */
[----:B-1----:R-:W-:Y:S01]  /*4440*/  IMAD.WIDE R106, R148, 0x4, R106 ;  /* 0x00000004946a7825 */ /* 0x002fe200078e026a */
[----:B------:R-:W-:Y:S02]  /*4450*/  ISETP.GE.U32.AND P2, PT, R30, 0x7fffff8b, PT ;  /* 0x7fffff8b1e00780c */ /* 0x000fe40003f46070 */
[----:B------:R-:W-:Y:S01]  /*4460*/  IADD3 R30, R8, -0x5c, RZ ;  /* 0xffffffa4081e7810 */ /* 0x000fe20007ffe0ff */
[----:B--2---:R-:W-:Y:S01]  /*4470*/  IMAD.WIDE R108, R148, 0x4, R108 ;  /* 0x00000004946c7825 */ /* 0x004fe200078e026c */
[----:B------:R-:W-:-:S02]  /*4480*/  SEL R237, RZ, 0x1fffe, P1 ;  /* 0x0001fffeffed7807 */ /* 0x000fc40000800000 */
[----:B------:R-:W-:Y:S02]  /*4490*/  ISETP.GE.U32.AND P1, PT, R28, 0x7fffff8c, PT ;  /* 0x7fffff8c1c00780c */ /* 0x000fe40003f26070 */
[----:B------:R-:W-:Y:S01]  /*44a0*/  IADD3 R28, R8, -0x5b, RZ ;  /* 0xffffffa5081c7810 */ /* 0x000fe20007ffe0ff */
[----:B------:R-:W-:Y:S01]  /*44b0*/  IMAD.IADD R58, R58, 0x1, R237 ;  /* 0x000000013a3a7824 */ /* 0x000fe200078e02ed */
[----:B------:R-:W-:Y:S02]  /*44c0*/  SEL R56, RZ, 0x4, P2 ;  /* 0x00000004ff387807 */ /* 0x000fe40001000000 */
[----:B------:R-:W-:Y:S02]  /*44d0*/  ISETP.GE.U32.AND P2, PT, R30, 0x7fffff85, PT ;  /* 0x7fffff851e00780c */ /* 0x000fe40003f46070 */
[----:B------:R-:W-:Y:S02]  /*44e0*/  SEL R229, RZ, 0x7fff8, P1 ;  /* 0x0007fff8ffe57807 */ /* 0x000fe40000800000 */
[----:B------:R-:W-:-:S02]  /*44f0*/  ISETP.GE.U32.AND P1, PT, R28, 0x7fffff86, PT ;  /* 0x7fffff861c00780c */ /* 0x000fc40003f26070 */
[----:B------:R-:W-:Y:S02]  /*4500*/  IADD3 R30, R8, -0x59, RZ ;  /* 0xffffffa7081e7810 */ /* 0x000fe40007ffe0ff */
[----:B------:R-:W-:Y:S02]  /*4510*/  SEL R112, RZ, 0x1, P2 ;  /* 0x00000001ff707807 */ /* 0x000fe40001000000 */
[----:B------:R-:W-:Y:S02]  /*4520*/  ISETP.GE.U32.AND P2, PT, R54, 0x7fffff87, PT ;  /* 0x7fffff873600780c */ /* 0x000fe40003f46070 */
[----:B------:R-:W-:Y:S02]  /*4530*/  IADD3 R28, R8, -0x5f, RZ ;  /* 0xffffffa1081c7810 */ /* 0x000fe40007ffe0ff */
[----:B------:R-:W-:Y:S02]  /*4540*/  SEL R235, RZ, 0x1fffe, P1 ;  /* 0x0001fffeffeb7807 */ /* 0x000fe40000800000 */
[----:B------:R-:W-:-:S02]  /*4550*/  ISETP.GE.U32.AND P1, PT, R30, 0x7fffff88, PT ;  /* 0x7fffff881e00780c */ /* 0x000fc40003f26070 */
[----:B------:R-:W-:Y:S01]  /*4560*/  IADD3 R30, R8, -0x5e, RZ ;  /* 0xffffffa2081e7810 */ /* 0x000fe20007ffe0ff */
[----:B------:R-:W-:Y:S01]  /*4570*/  IMAD.IADD R112, R112, 0x1, R235 ;  /* 0x0000000170707824 */ /* 0x000fe200078e02eb */
[----:B------:R-:W-:Y:S02]  /*4580*/  SEL R227, RZ, 0x4, P2 ;  /* 0x00000004ffe37807 */ /* 0x000fe40001000000 */
[----:B------:R-:W-:Y:S02]  /*4590*/  ISETP.GE.U32.AND P2, PT, R28, 0x7fffff82, PT ;  /* 0x7fffff821c00780c */ /* 0x000fe40003f46070 */
[----:B------:R-:W-:Y:S02]  /*45a0*/  IADD3 R28, R8, -0x5d, RZ ;  /* 0xffffffa3081c7810 */ /* 0x000fe40007ffe0ff */
[----:B------:R-:W-:Y:S02]  /*45b0*/  SEL R54, RZ, 0x7fff8, P1 ;  /* 0x0007fff8ff367807 */ /* 0x000fe40000800000 */
[----:B------:R-:W-:-:S02]  /*45c0*/  ISETP.GE.U32.AND P1, PT, R30, 0x7fffff83, PT ;  /* 0x7fffff831e00780c */ /* 0x000fc40003f26070 */
[----:B------:R-:W-:Y:S02]  /*45d0*/  SEL R98, RZ, 0x1fffe, P2 ;  /* 0x0001fffeff627807 */ /* 0x000fe40001000000 */
[----:B------:R-:W-:Y:S02]  /*45e0*/  ISETP.GE.U32.AND P2, PT, R28, 0x7fffff84, PT ;  /* 0x7fffff841c00780c */ /* 0x000fe40003f46070 */
[----:B------:R-:W-:Y:S02]  /*45f0*/  IADD3 R28, R8, -0x43, RZ ;  /* 0xffffffbd081c7810 */ /* 0x000fe40007ffe0ff */
[----:B------:R-:W-:Y:S02]  /*4600*/  SEL R30, RZ, 0x4, P1 ;  /* 0x00000004ff1e7807 */ /* 0x000fe40000800000 */
[----:B------:R-:W-:Y:S02]  /*4610*/  ISETP.GE.U32.AND P1, PT, R86, 0x7fffff9d, PT ;  /* 0x7fffff9d5600780c */ /* 0x000fe40003f26070 */
[----:B------:R-:W-:-:S02]  /*4620*/  IADD3 R86, R8, -0x42, RZ ;  /* 0xffffffbe08567810 */ /* 0x000fc40007ffe0ff */
[----:B------:R-:W-:Y:S02]  /*4630*/  SEL R217, RZ, 0x7fff8, P2 ;  /* 0x0007fff8ffd97807 */ /* 0x000fe40001000000 */
[----:B------:R-:W-:Y:S02]  /*4640*/  ISETP.GE.U32.AND P2, PT, R28, 0x7fffff9e, PT ;  /* 0x7fffff9e1c00780c */ /* 0x000fe40003f46070 */
[----:B------:R-:W-:Y:S02]  /*4650*/  IADD3 R28, R8, -0x41, RZ ;  /* 0xffffffbf081c7810 */ /* 0x000fe40007ffe0ff */
[----:B------:R-:W-:Y:S02]  /*4660*/  SEL R96, RZ, 0x1, P1 ;  /* 0x00000001ff607807 */ /* 0x000fe40000800000 */
[----:B------:R-:W-:Y:S02]  /*4670*/  ISETP.GE.U32.AND P1, PT, R86, 0x7fffff9f, PT ;  /* 0x7fffff9f5600780c */ /* 0x000fe40003f26070 */
        /* <DEDUP_REMOVED lines=18> */
[----:B------:R-:W-:Y:S02]  /*47a0*/  SEL R211, RZ, 0x7fff8, P2 ;  /* 0x0007fff8ffd37807 */ /* 0x000fe40001000000 */
[----:B------:R-:W-:Y:S02]  /*47b0*/  ISETP.GE.U32.AND P2, PT, R114, 0x7fffff96, PT ;  /* 0x7fffff967200780c */ /* 0x000fe40003f46070 */
[----:B------:R-:W-:-:S02]  /*47c0*/  SEL R114, RZ, 0x1, P1 ;  /* 0x00000001ff727807 */ /* 0x000fc40000800000 */
[----:B------:R-:W-:Y:S02]  /*47d0*/  LOP3.LUT R58, R58, 0x3, RZ, 0xc0, !PT ;  /* 0x000000033a3a7812 */ /* 0x000fe400078ec0ff */
[----:B------:R-:W-:Y:S02]  /*47e0*/  ISETP.GE.U32.AND P1, PT, R22, 0x7fffff97, PT ;  /* 0x7fffff971600780c */ /* 0x000fe40003f26070 */
[----:B------:R-:W-:Y:S02]  /*47f0*/  IADD3 R22, R8, -0x50, RZ ;  /* 0xffffffb008167810 */ /* 0x000fe40007ffe0ff */
[----:B------:R-:W-:Y:S02]  /*4800*/  IADD3 R56, R58, R229, R56 ;  /* 0x000000e53a387210 */ /* 0x000fe40007ffe038 */
[----:B------:R-:W-:Y:S02]  /*4810*/  SEL R237, RZ, 0x1fffe, P2 ;  /* 0x0001fffeffed7807 */ /* 0x000fe40001000000 */
[----:B------:R-:W-:Y:S01]  /*4820*/  SEL R58, RZ, 0x4, P1 ;  /* 0x00000004ff3a7807 */ /* 0x000fe20000800000 */
[----:B------:R-:W-:Y:S01]  /*4830*/  IMAD.SHL.U32 R56, R56, 0x100, RZ ;  /* 0x0000010038387824 */ /* 0x000fe200078e00ff */
[----:B------:R-:W-:Y:S01]  /*4840*/  ISETP.GE.U32.AND P2, PT, R4, 0x7fffff98, PT ;  /* 0x7fffff980400780c */ /* 0x000fe20003f46070 */
[----:B------:R-:W-:Y:S01]  /*4850*/  IMAD.IADD R114, R114, 0x1, R237 ;  /* 0x0000000172727824 */ /* 0x000fe200078e02ed */
[----:B------:R-:W-:-:S02]  /*4860*/  ISETP.GE.U32.AND P1, PT, R22, 0x7fffff91, PT ;  /* 0x7fffff911600780c */ /* 0x000fc40003f26070 */
[C---:B------:R-:W-:Y:S02]  /*4870*/  IADD3 R4, R8.reuse, -0x4f, RZ ;  /* 0xffffffb108047810 */ /* 0x040fe40007ffe0ff */
[----:B------:R-:W-:Y:S02]  /*4880*/  IADD3 R22, R8, -0x4e, RZ ;  /* 0xffffffb208167810 */ /* 0x000fe40007ffe0ff */
[----:B------:R-:W-:Y:S02]  /*4890*/  SEL R229, RZ, 0x7fff8, P2 ;  /* 0x0007fff8ffe57807 */ /* 0x000fe40001000000 */
[----:B------:R-:W-:Y:S02]  /*48a0*/  SEL R140, RZ, 0x1, P1 ;  /* 0x00000001ff8c7807 */ /* 0x000fe40000800000 */
[----:B------:R-:W-:Y:S02]  /*48b0*/  ISETP.GE.U32.AND P2, PT, R4, 0x7fffff92, PT ;  /* 0x7fffff920400780c */ /* 0x000fe40003f46070 */
[----:B------:R-:W-:-:S02]  /*48c0*/  ISETP.GE.U32.AND P1, PT, R22, 0x7fffff93, PT ;  /* 0x7fffff931600780c */ /* 0x000fc40003f26070 */
[----:B------:R-:W-:Y:S02]  /*48d0*/  IADD3 R4, R8, -0x60, RZ ;  /* 0xffffffa008047810 */ /* 0x000fe40007ffe0ff */
[----:B------:R-:W-:Y:S02]  /*48e0*/  SEL R239, RZ, 0x1fffe, P2 ;  /* 0x0001fffeffef7807 */ /* 0x000fe40001000000 */
[----:B------:R-:W-:Y:S02]  /*48f0*/  SEL R22, RZ, 0x4, P1 ;  /* 0x00000004ff167807 */ /* 0x000fe40000800000 */
[----:B------:R-:W-:Y:S01]  /*4900*/  ISETP.GE.U32.AND P2, PT, R4, 0x7fffff81, PT ;  /* 0x7fffff810400780c */ /* 0x000fe20003f46070 */
[----:B------:R-:W-:Y:S01]  /*4910*/  IMAD.IADD R140, R140, 0x1, R239 ;  /* 0x000000018c8c7824 */ /* 0x000fe200078e02ef */
[----:B------:R-:W-:Y:S02]  /*4920*/  ISETP.GE.U32.AND P1, PT, R142, 0x7fffff94, PT ;  /* 0x7fffff948e00780c */ /* 0x000fe40003f26070 */
[----:B------:R-:W-:-:S02]  /*4930*/  SHF.R.U32.HI R142, RZ, 0x5, R0 ;  /* 0x00000005ff8e7819 */ /* 0x000fc40000011600 */
[----:B------:R-:W-:Y:S02]  /*4940*/  SEL R235, RZ, 0x1, P2 ;  /* 0x00000001ffeb7807 */ /* 0x000fe40001000000 */
[----:B------:R-:W-:Y:S02]  /*4950*/  SEL R231, RZ, 0x7fff8, P1 ;  /* 0x0007fff8ffe77807 */ /* 0x000fe40000800000 */
[----:B------:R-:W-:Y:S01]  /*4960*/  LOP3.LUT P1, RZ, R142, 0x1, RZ, 0xc0, !PT ;  /* 0x000000018eff7812 */ /* 0x000fe2000782c0ff */
[----:B------:R-:W-:Y:S01]  /*4970*/  IMAD.IADD R98, R235, 0x1, R98 ;  /* 0x00000001eb627824 */ /* 0x000fe200078e0262 */
[----:B------:R-:W-:Y:S02]  /*4980*/  LOP3.LUT R86, R86, 0x3, RZ, 0xc0, !PT ;  /* 0x0000000356567812 */ /* 0x000fe400078ec0ff */
[----:B------:R-:W-:Y:S02]  /*4990*/  LOP3.LUT R140, R140, 0x3, RZ, 0xc0, !PT ;  /* 0x000000038c8c7812 */ /* 0x000fe400078ec0ff */
[----:B------:R-:W-:-:S02]  /*49a0*/  LOP3.LUT R98, R98, 0x3, RZ, 0xc0, !PT ;  /* 0x0000000362627812 */ /* 0x000fc400078ec0ff */
[----:B------:R-:W-:Y:S02]  /*49b0*/  IADD3 R20, R86, R211, R20 ;  /* 0x000000d356147210 */ /* 0x000fe40007ffe014 */
[----:B------:R-:W-:Y:S02]  /*49c0*/  SHF.R.U32.HI R86, RZ, 0x1, R0 ;  /* 0x00000001ff567819 */ /* 0x000fe40000011600 */
[----:B------:R-:W-:Y:S01]  /*49d0*/  LOP3.LUT R112, R112, 0x3, RZ, 0xc0, !PT ;  /* 0x0000000370707812 */ /* 0x000fe200078ec0ff */
[----:B------:R1:W-:Y:S01]  /*49e0*/  LDGSTS.E [R150+0x7400], [R110.64], P1 ;  /* 0x074000006e967fae */ /* 0x0003e20008921844 */
[----:B------:R-:W-:Y:S01]  /*49f0*/  IADD3 R30, R98, R217, R30 ;  /* 0x000000d9621e7210 */ /* 0x000fe20007ffe01e */
[----:B------:R-:W-:Y:S01]  /*4a00*/  IMAD.SHL.U32 R20, R20, 0x100, RZ ;  /* 0x0000010014147824 */ /* 0x000fe200078e00ff */
[----:B------:R-:W-:Y:S02]  /*4a10*/  LOP3.LUT P1, RZ, R86, 0x1, RZ, 0xc0, !PT ;  /* 0x0000000156ff7812 */ /* 0x000fe4000782c0ff */
[----:B------:R-:W-:-:S02]  /*4a20*/  LOP3.LUT R114, R114, 0x3, RZ, 0xc0, !PT ;  /* 0x0000000372727812 */ /* 0x000fc400078ec0ff */
[----:B------:R-:W-:Y:S02]  /*4a30*/  IADD3 R22, R140, R231, R22 ;  /* 0x000000e78c167210 */ /* 0x000fe40007ffe016 */
[----:B------:R-:W-:Y:S02]  /*4a40*/  IADD3 R54, R112, R54, R227 ;  /* 0x0000003670367210 */ /* 0x000fe40007ffe0e3 */
[----:B------:R-:W-:Y:S01]  /*4a50*/  LOP3.LUT R211, R30, 0xf, RZ, 0xc0, !PT ;  /* 0x0000000f1ed37812 */ /* 0x000fe200078ec0ff */
[----:B-1----:R-:W-:Y:S01]  /*4a60*/  IMAD.WIDE R110, R148, 0x4, R110 ;  /* 0x00000004946e7825 */ /* 0x002fe200078e026e */
[----:B------:R-:W-:Y:S02]  /*4a70*/  LOP3.LUT R96, R96, 0x3, RZ, 0xc0, !PT ;  /* 0x0000000360607812 */ /* 0x000fe400078ec0ff */
[----:B------:R-:W-:Y:S01]  /*4a80*/  IADD3 R58, R114, R229, R58 ;  /* 0x000000e5723a7210 */ /* 0x000fe20007ffe03a */
[----:B------:R-:W-:Y:S01]  /*4a90*/  IMAD R54, R54, 0x10, R211 ;  /* 0x0000001036367824 */ /* 0x000fe200078e02d3 */
[----:B------:R-:W-:Y:S01]  /*4aa0*/  LOP3.LUT R217, R22, 0xf, RZ, 0xc0, !PT ;  /* 0x0000000f16d97812 */ /* 0x000fe200078ec0ff */
[----:B------:R1:W-:Y:S01]  /*4ab0*/  LDGSTS.E [R150+0x7c00], [R116.64], P1 ;  /* 0x07c0000074967fae */ /* 0x0003e20008921844 */
[----:B------:R-:W-:-:S02]  /*4ac0*/  IADD3 R28, R96, R209, R28 ;  /* 0x000000d1601c7210 */ /* 0x000fc40007ffe01c */
[----:B------:R-:W-:Y:S01]  /*4ad0*/  LOP3.LUT R209, R56, 0xf00, RZ, 0xe2, !PT ;  /* 0x00000f0038d17812 */ /* 0x000fe200078ee2ff */
[----:B------:R-:W-:Y:S01]  /*4ae0*/  IMAD R58, R58, 0x10, R217 ;  /* 0x000000103a3a7824 */ /* 0x000fe200078e02d9 */
[----:B------:R-:W-:Y:S01]  /*4af0*/  LOP3.LUT R211, R20, 0xf00, RZ, 0xe2, !PT ;  /* 0x00000f0014d37812 */ /* 0x000fe200078ee2ff */
[----:B------:R2:W-:Y:S01]  /*4b00*/  LDGSTS.E [R146+0x4600], [R118.64], !P5 ;  /* 0x0460000076927fae */ /* 0x0005e2000e921844 */
[----:B------:R-:W-:Y:S01]  /*4b10*/  IADD3 R8, R8, -0x30, RZ ;  /* 0xffffffd008087810 */ /* 0x000fe20007ffe0ff */
[----:B------:R-:W-:Y:S01]  /*4b20*/  IMAD R24, R24, 0x1000, R209 ;  /* 0x0000100018187824 */ /* 0x000fe200078e02d1 */
[----:B------:R-:W-:Y:S01]  /*4b30*/  SHF.R.U32.HI R20, RZ, 0xc, R0 ;  /* 0x0000000cff147819 */ /* 0x000fe20000011600 */
[----:B------:R-:W-:Y:S01]  /*4b40*/  IMAD R28, R28, 0x1000, R211 ;  /* 0x000010001c1c7824 */ /* 0x000fe200078e02d3 */
[----:B------:R-:W-:Y:S01]  /*4b50*/  ISETP.GE.U32.AND P1, PT, R8, 0x7fffffb1, PT ;  /* 0x7fffffb10800780c */ /* 0x000fe20003f26070 */
[----:B------:R3:W-:Y:S01]  /*4b60*/  LDGSTS.E [R146+0x4e00], [R120.64], !P3 ;  /* 0x04e0000078927fae */ /* 0x0007e2000d921844 */
[----:B------:R-:W-:Y:S01]  /*4b70*/  LOP3.LUT R209, R54, 0xff, RZ, 0xc0, !PT ;  /* 0x000000ff36d17812 */ /* 0x000fe200078ec0ff */
[----:B-1----:R-:W-:Y:S01]  /*4b80*/  IMAD.WIDE R116, R148, 0x4, R116 ;  /* 0x0000000494747825 */ /* 0x002fe200078e0274 */
[----:B------:R-:W-:Y:S01]  /*4b90*/  LOP3.LUT R211, R58, 0xff, RZ, 0xc0, !PT ;  /* 0x000000ff3ad37812 */ /* 0x000fe200078ec0ff */
[----:B------:R1:W-:Y:S01]  /*4ba0*/  LDGSTS.E [R146+0x5600], [R122.64], !P4 ;  /* 0x056000007a927fae */ /* 0x0003e2000e121844 */
[----:B------:R-:W-:Y:S01]  /*4bb0*/  SHF.R.U32.HI R8, RZ, 0x8, R0 ;  /* 0x00000008ff087819 */ /* 0x000fe20000011600 */
[----:B------:R-:W-:Y:S01]  /*4bc0*/  IMAD.IADD R24, R24, 0x1, R209 ;  /* 0x0000000118187824 */ /* 0x000fe200078e02d1 */
[----:B------:R-:W-:Y:S01]  /*4bd0*/  LOP3.LUT P3, RZ, R20, 0x1, RZ, 0xc0, !PT ;  /* 0x0000000114ff7812 */ /* 0x000fe2000786c0ff */
[----:B------:R-:W-:Y:S01]  /*4be0*/  IMAD.IADD R211, R28, 0x1, R211 ;  /* 0x000000011cd37824 */ /* 0x000fe200078e02d3 */
[----:B------:R-:W-:Y:S01]  /*4bf0*/  LOP3.LUT P5, RZ, R8, 0x1, RZ, 0xc0, !PT ;  /* 0x0000000108ff7812 */ /* 0x000fe200078ac0ff */
[C---:B--2---:R-:W-:Y:S01]  /*4c00*/  IMAD.WIDE R118, R148.reuse, 0x4, R118 ;  /* 0x0000000494767825 */ /* 0x044fe200078e0276 */
[----:B------:R-:W-:Y:S01]  /*4c10*/  ISETP.GT.AND P4, PT, R203, 0x3f, PT ;  /* 0x0000003fcb00780c */ /* 0x000fe20003f84270 */
[----:B------:R2:W-:Y:S01]  /*4c20*/  LDGSTS.E [R146+0x5e00], [R124.64], !P1 ;  /* 0x05e000007c927fae */ /* 0x0005e2000c921844 */
[----:B------:R-:W-:Y:S01]  /*4c30*/  SHF.R.U32.HI R8, RZ, 0x4, R0 ;  /* 0x00000004ff087819 */ /* 0x000fe20000011600 */
[----:B---3--:R-:W-:Y:S01]  /*4c40*/  IMAD.WIDE R120, R148, 0x4, R120 ;  /* 0x0000000494787825 */ /* 0x008fe200078e0278 */
[----:B------:R-:W-:-:S02]  /*4c50*/  SEL R2, R2, RZ, P4 ;  /* 0x000000ff02027207 */ /* 0x000fc40002000000 */
[----:B------:R-:W-:Y:S01]  /*4c60*/  PRMT R0, R24, 0x5410, R211 ;  /* 0x0000541018007816 */ /* 0x000fe200000000d3 */
[----:B-1----:R-:W-:Y:S01]  /*4c70*/  IMAD.WIDE R122, R148, 0x4, R122 ;  /* 0x00000004947a7825 */ /* 0x002fe200078e027a */
[----:B------:R-:W-:Y:S01]  /*4c80*/  ISETP.NE.U32.AND P4, PT, R2, RZ, PT ;  /* 0x000000ff0200720c */ /* 0x000fe20003f85070 */
[----:B------:R1:W-:Y:S01]  /*4c90*/  LDGSTS.E [R146+0x6600], [R126.64], P3 ;  /* 0x066000007e927fae */ /* 0x0003e20009921844 */
[----:B------:R-:W-:Y:S02]  /*4ca0*/  SHF.R.U64 R2, R0, 0x1b, RZ ;  /* 0x0000001b00027819 */ /* 0x000fe400000012ff */
[----:B------:R-:W-:Y:S01]  /*4cb0*/  LOP3.LUT P1, RZ, R8, 0x1, RZ, 0xc0, !PT ;  /* 0x0000000108ff7812 */ /* 0x000fe2000782c0ff */
[----:B------:R3:W-:Y:S01]  /*4cc0*/  LDGSTS.E [R146+0x6e00], [R128.64], P5 ;  /* 0x06e0000080927fae */ /* 0x0007e2000a921844 */
[----:B------:R-:W-:Y:S01]  /*4cd0*/  LOP3.LUT P5, RZ, R2, 0x1, RZ, 0xc0, !PT ;  /* 0x0000000102ff7812 */ /* 0x000fe200078ac0ff */
[----:B------:R-:W-:Y:S01]  /*4ce0*/  IMAD.MOV.U32 R2, RZ, RZ, c[0x0][0x18c] ;  /* 0x00006300ff027624 */ /* 0x000fe200078e00ff */
[----:B------:R-:W-:Y:S01]  /*4cf0*/  SHF.R.U64 R8, R0, 0x1f, RZ ;  /* 0x0000001f00087819 */ /* 0x000fe200000012ff */
[----:B--2---:R-:W-:-:S03]  /*4d00*/  IMAD.WIDE R124, R148, 0x4, R124 ;  /* 0x00000004947c7825 */ /* 0x004fc600078e027c */
[----:B------:R-:W-:Y:S01]  /*4d10*/  LOP3.LUT P3, RZ, R8, 0x1, RZ, 0xc0, !PT ;  /* 0x0000000108ff7812 */ /* 0x000fe2000786c0ff */
[----:B------:R-:W-:Y:S01]  /*4d20*/  IMAD.SHL.U32 R144, R2, 0x20, RZ ;  /* 0x0000002002907824 */ /* 0x000fe200078e00ff */
[----:B------:R-:W-:Y:S01]  /*4d30*/  SHF.R.U64 R8, R0, 0x17, RZ ;  /* 0x0000001700087819 */ /* 0x000fe200000012ff */
[----:B-1----:R-:W-:Y:S01]  /*4d40*/  IMAD.WIDE R126, R148, 0x4, R126 ;  /* 0x00000004947e7825 */ /* 0x002fe200078e027e */
[----:B------:R-:W-:Y:S01]  /*4d50*/  SHF.R.U64 R2, R0, 0x13, RZ ;  /* 0x0000001300027819 */ /* 0x000fe200000012ff */
[----:B------:R1:W-:Y:S01]  /*4d60*/  LDGSTS.E [R146+0x7600], [R130.64], P1 ;  /* 0x0760000082927fae */ /* 0x0003e20008921844 */
[----:B------:R-:W-:Y:S01]  /*4d70*/  LOP3.LUT P1, RZ, R8, 0x1, RZ, 0xc0, !PT ;  /* 0x0000000108ff7812 */ /* 0x000fe2000782c0ff */
[----:B------:R-:W-:Y:S01]  /*4d80*/  IMAD.WIDE R134, R144, 0x4, R134 ;  /* 0x0000000490867825 */ /* 0x000fe200078e0286 */
[----:B------:R-:W-:Y:S01]  /*4d90*/  SHF.R.U64 R8, R0, 0xb, RZ ;  /* 0x0000000b00087819 */ /* 0x000fe200000012ff */
[----:B------:R2:W-:Y:S01]  /*4da0*/  LDGSTS.E [R146+0x7e00], [R132.64], !P6 ;  /* 0x07e0000084927fae */ /* 0x0005e2000f121844 */
[----:B------:R-:W-:Y:S01]  /*4db0*/  LOP3.LUT P6, RZ, R2, 0x1, RZ, 0xc0, !PT ;  /* 0x0000000102ff7812 */ /* 0x000fe200078cc0ff */
[----:B------:R-:W-:Y:S01]  /*4dc0*/  IMAD.WIDE R138, R144, 0x4, R138 ;  /* 0x00000004908a7825 */ /* 0x000fe200078e028a */
[----:B------:R-:W-:Y:S01]  /*4dd0*/  SHF.R.U64 R2, R0, 0xf, RZ ;  /* 0x0000000f00027819 */ /* 0x000fe200000012ff */
[----:B------:R-:W0:Y:S02]  /*4de0*/  LDGDEPBAR ;  /* 0x00000000000079af */ /* 0x000e240000000000 */
[----:B------:R-:W-:-:S02]  /*4df0*/  IMAD.WIDE R166, R144, 0x4, R166 ;  /* 0x0000000490a67825 */ /* 0x000fc400078e02a6 */
[----:B------:R4:W-:Y:S02]  /*4e00*/  LDGSTS.E [R200+0x10000], [R134.64], P4 ;  /* 0x1000000086c87fae */ /* 0x0009e4000a121844 */
[C---:B------:R-:W-:Y:S02]  /*4e10*/  IMAD.WIDE R174, R144.reuse, 0x4, R174 ;  /* 0x0000000490ae7825 */ /* 0x040fe400078e02ae */
[----:B------:R1:W-:Y:S02]  /*4e20*/  LDGSTS.E [R200+0x10400], [R138.64], P4 ;  /* 0x104000008ac87fae */ /* 0x0003e4000a121844 */
[C---:B-----5:R-:W-:Y:S02]  /*4e30*/  IMAD.WIDE R182, R144.reuse, 0x4, R182 ;  /* 0x0000000490b67825 */ /* 0x060fe400078e02b6 */
[----:B------:R5:W-:Y:S02]  /*4e40*/  LDGSTS.E [R200+0x10800], [R166.64], P4 ;  /* 0x10800000a6c87fae */ /* 0x000be4000a121844 */
[----:B------:R-:W-:-:S02]  /*4e50*/  IMAD.WIDE R212, R144, 0x4, R212 ;  /* 0x0000000490d47825 */ /* 0x000fc400078e02d4 */
[----:B------:R1:W-:Y:S02]  /*4e60*/  LDGSTS.E [R200+0x10c00], [R174.64], P4 ;  /* 0x10c00000aec87fae */ /* 0x0003e4000a121844 */
[C---:B------:R-:W-:Y:S02]  /*4e70*/  IMAD.WIDE R218, R144.reuse, 0x4, R218 ;  /* 0x0000000490da7825 */ /* 0x040fe400078e02da */
[----:B------:R1:W-:Y:S02]  /*4e80*/  LDGSTS.E [R200+0x11000], [R182.64], P4 ;  /* 0x11000000b6c87fae */ /* 0x0003e4000a121844 */
[C---:B------:R-:W-:Y:S02]  /*4e90*/  IMAD.WIDE R222, R144.reuse, 0x4, R222 ;  /* 0x0000000490de7825 */ /* 0x040fe400078e02de */
        /* <DEDUP_REMOVED lines=47> */
[----:B------:R-:W-:Y:S02]  /*5190*/  IMAD.WIDE R50, R144, 0x4, R50 ;  /* 0x0000000490327825 */ /* 0x000fe400078e0232 */
[----:B------:R4:W-:Y:S02]  /*51a0*/  LDGSTS.E [R205+0x13600], [R42.64], P4 ;  /* 0x136000002acd7fae */ /* 0x0009e4000a121844 */
[----:B---3--:R-:W-:-:S02]  /*51b0*/  IMAD.WIDE R128, R148, 0x4, R128 ;  /* 0x0000000494807825 */ /* 0x008fc400078e0280 */
[----:B------:R3:W-:Y:S02]  /*51c0*/  LDGSTS.E [R205+0x13a00], [R46.64], P4 ;  /* 0x13a000002ecd7fae */ /* 0x0007e4000a121844 */
[----:B-1----:R-:W-:Y:S02]  /*51d0*/  IMAD.WIDE R130, R148, 0x4, R130 ;  /* 0x0000000494827825 */ /* 0x002fe400078e0282 */
[----:B------:R1:W-:Y:S01]  /*51e0*/  LDGSTS.E [R205+0x13e00], [R50.64], P4 ;  /* 0x13e0000032cd7fae */ /* 0x0003e2000a121844 */
[----:B------:R-:W-:Y:S01]  /*51f0*/  LOP3.LUT P4, RZ, R2, 0x1, RZ, 0xc0, !PT ;  /* 0x0000000102ff7812 */ /* 0x000fe2000788c0ff */
[----:B--2---:R-:W-:Y:S01]  /*5200*/  IMAD.WIDE R132, R148, 0x4, R132 ;  /* 0x0000000494847825 */ /* 0x004fe200078e0284 */
[----:B------:R-:W-:Y:S01]  /*5210*/  SHF.R.U64 R2, R0, 0x7, RZ ;  /* 0x0000000700027819 */ /* 0x000fe200000012ff */
[----:B------:R-:W0:Y:S02]  /*5220*/  LDGDEPBAR ;  /* 0x00000000000079af */ /* 0x000e240000000000 */
[----:B----4-:R-:W-:-:S02]  /*5230*/  IMAD.WIDE R134, R144, 0x4, R134 ;  /* 0x0000000490867825 */ /* 0x010fc400078e0286 */
[----:B------:R-:W-:Y:S02]  /*5240*/  BAR.SYNC.DEFER_BLOCKING 0x0 ;  /* 0x0000000000007b1d */ /* 0x000fe40000010000 */
[----:B------:R-:W-:-:S04]  /*5250*/  IMAD.WIDE R138, R144, 0x4, R138 ;  /* 0x00000004908a7825 */ /* 0x000fc800078e028a */
[----:B-----5:R-:W-:-:S04]  /*5260*/  IMAD.WIDE R166, R144, 0x4, R166 ;  /* 0x0000000490a67825 */ /* 0x020fc800078e02a6 */
[----:B------:R-:W-:-:S04]  /*5270*/  IMAD.WIDE R174, R144, 0x4, R174 ;  /* 0x0000000490ae7825 */ /* 0x000fc800078e02ae */
[----:B------:R-:W-:-:S04]  /*5280*/  IMAD.WIDE R182, R144, 0x4, R182 ;  /* 0x0000000490b67825 */ /* 0x000fc800078e02b6 */
[----:B------:R-:W-:-:S04]  /*5290*/  IMAD.WIDE R212, R144, 0x4, R212 ;  /* 0x0000000490d47825 */ /* 0x000fc800078e02d4 */
[----:B------:R-:W-:Y:S01]  /*52a0*/  IMAD.WIDE R218, R144, 0x4, R218 ;  /* 0x0000000490da7825 */ /* 0x000fe200078e02da */
[----:B------:R-:W-:Y:S01]  /*52b0*/  @!PT LDS RZ, [RZ] ;  /* 0x00000000fffff984 */ /* 0x000fe20000000800 */
[----:B------:R-:W-:Y:S01]  /*52c0*/  @!PT LDS RZ, [RZ] ;  /* 0x00000000fffff984 */ /* 0x000fe20000000800 */
[----:B------:R-:W-:Y:S01]  /*52d0*/  @!PT LDS RZ, [RZ] ;  /* 0x00000000fffff984 */ /* 0x000fe20000000800 */
[----:B------:R2:W-:Y:S01]  /*52e0*/  LDGSTS.E [R207+0x8000], [R60.64], P3 ;  /* 0x080000003ccf7fae */ /* 0x0005e20009921844 */
[----:B------:R-:W-:Y:S02]  /*52f0*/  LOP3.LUT P3, RZ, R8, 0x1, RZ, 0xc0, !PT ;  /* 0x0000000108ff7812 */ /* 0x000fe4000786c0ff */
[----:B------:R-:W-:Y:S01]  /*5300*/  IMAD.WIDE R222, R144, 0x4, R222 ;  /* 0x0000000490de7825 */ /* 0x000fe200078e02de */
[----:B------:R-:W-:Y:S01]  /*5310*/  SHF.R.U64 R8, R0, 0x3, RZ ;  /* 0x0000000300087819 */ /* 0x000fe200000012ff */
[----:B------:R2:W-:Y:S01]  /*5320*/  LDGSTS.E [R207+0x8800], [R62.64], P5 ;  /* 0x088000003ecf7fae */ /* 0x0005e2000a921844 */
[----:B------:R-:W-:Y:S01]  /*5330*/  LOP3.LUT P5, RZ, R2, 0x1, RZ, 0xc0, !PT ;  /* 0x0000000102ff7812 */ /* 0x000fe200078ac0ff */
        /* <DEDUP_REMOVED lines=74> */
[----:B------:R2:W-:Y:S02]  /*57e0*/  LDGSTS.E [R150+0xa400], [R106.64], P3 ;  /* 0x0a4000006a967fae */ /* 0x0005e40009921844 */
[----:B------:R-:W-:Y:S01]  /*57f0*/  IMAD.WIDE R34, R144, 0x4, R34 ;  /* 0x0000000490227825 */ /* 0x000fe200078e0222 */
[----:B------:R-:W-:Y:S01]  /*5800*/  LOP3.LUT P3, RZ, R2, 0x1, RZ, 0xc0, !PT ;  /* 0x0000000102ff7812 */ /* 0x000fe2000786c0ff */
[----:B------:R2:W-:Y:S01]  /*5810*/  LDGSTS.E [R150+0xac00], [R108.64], P5 ;  /* 0x0ac000006c967fae */ /* 0x0005e2000a921844 */
[----:B------:R-:W-:Y:S01]  /*5820*/  SHF.R.U64 R2, R0, 0x14, RZ ;  /* 0x0000001400027819 */ /* 0x000fe200000012ff */
[----:B------:R-:W-:Y:S01]  /*5830*/  IMAD.WIDE R38, R144, 0x4, R38 ;  /* 0x0000000490267825 */ /* 0x000fe200078e0226 */
[----:B------:R-:W-:Y:S01]  /*5840*/  ISETP.GE.AND P5, PT, R152, R26, PT ;  /* 0x0000001a9800720c */ /* 0x000fe20003fa6270 */
[----:B------:R2:W-:Y:S01]  /*5850*/  LDGSTS.E [R150+0xb400], [R110.64], P1 ;  /* 0x0b4000006e967fae */ /* 0x0005e20008921844 */
[----:B------:R-:W-:Y:S01]  /*5860*/  LOP3.LUT P1, RZ, R2, 0x1, RZ, 0xc0, !PT ;  /* 0x0000000102ff7812 */ /* 0x000fe2000782c0ff */
[----:B------:R-:W-:Y:S01]  /*5870*/  IMAD.WIDE R42, R144, 0x4, R42 ;  /* 0x00000004902a7825 */ /* 0x000fe200078e022a */
[----:B------:R-:W-:Y:S01]  /*5880*/  SHF.R.U64 R2, R0, 0xc, RZ ;  /* 0x0000000c00027819 */ /* 0x000fe200000012ff */
[----:B------:R2:W-:Y:S01]  /*5890*/  LDGSTS.E [R150+0xbc00], [R116.64], P6 ;  /* 0x0bc0000074967fae */ /* 0x0005e2000b121844 */
[----:B------:R-:W-:Y:S01]  /*58a0*/  LOP3.LUT P6, RZ, R8, 0x1, RZ, 0xc0, !PT ;  /* 0x0000000108ff7812 */ /* 0x000fe200078cc0ff */
[----:B---3--:R-:W-:Y:S01]  /*58b0*/  IMAD.WIDE R46, R144, 0x4, R46 ;  /* 0x00000004902e7825 */ /* 0x008fe200078e022e */
[----:B------:R-:W-:Y:S01]  /*58c0*/  SHF.R.U64 R8, R0, 0x8, RZ ;  /* 0x0000000800087819 */ /* 0x000fe200000012ff */
[----:B------:R2:W-:Y:S01]  /*58d0*/  LDGSTS.E [R146+0x8600], [R118.64], P4 ;  /* 0x0860000076927fae */ /* 0x0005e2000a121844 */
[----:B------:R-:W-:Y:S01]  /*58e0*/  LOP3.LUT P4, RZ, R2, 0x1, RZ, 0xc0, !PT ;  /* 0x0000000102ff7812 */ /* 0x000fe2000788c0ff */
[----:B-1----:R-:W-:Y:S01]  /*58f0*/  IMAD.WIDE R50, R144, 0x4, R50 ;  /* 0x0000000490327825 */ /* 0x002fe200078e0232 */
[----:B------:R-:W-:Y:S01]  /*5900*/  SHF.R.U64 R2, R0, 0x4, RZ ;  /* 0x0000000400027819 */ /* 0x000fe200000012ff */
[----:B------:R2:W-:Y:S01]  /*5910*/  LDGSTS.E [R146+0x8e00], [R120.64], P3 ;  /* 0x08e0000078927fae */ /* 0x0005e20009921844 */
[----:B------:R-:W-:-:S02]  /*5920*/  ISETP.GT.AND P3, PT, R203, 0x5f, PT ;  /* 0x0000005fcb00780c */ /* 0x000fc40003f64270 */
[----:B------:R-:W-:Y:S01]  /*5930*/  SEL R0, RZ, 0x4, P5 ;  /* 0x00000004ff007807 */ /* 0x000fe20002800000 */
[----:B------:R2:W-:Y:S01]  /*5940*/  LDGSTS.E [R146+0x9600], [R122.64], P1 ;  /* 0x096000007a927fae */ /* 0x0005e20008921844 */
[----:B------:R-:W-:Y:S02]  /*5950*/  LOP3.LUT P5, RZ, R8, 0x1, RZ, 0xc0, !PT ;  /* 0x0000000108ff7812 */ /* 0x000fe400078ac0ff */
[----:B------:R-:W-:Y:S01]  /*5960*/  SEL R0, R0, RZ, P3 ;  /* 0x000000ff00007207 */ /* 0x000fe20001800000 */
[----:B------:R2:W-:Y:S01]  /*5970*/  LDGSTS.E [R146+0x9e00], [R124.64], P6 ;  /* 0x09e000007c927fae */ /* 0x0005e2000b121844 */
[----:B------:R-:W-:Y:S02]  /*5980*/  LOP3.LUT P1, RZ, R2, 0x1, RZ, 0xc0, !PT ;  /* 0x0000000102ff7812 */ /* 0x000fe4000782c0ff */
[----:B------:R-:W-:Y:S01]  /*5990*/  ISETP.NE.U32.AND P3, PT, R0, RZ, PT ;  /* 0x000000ff0000720c */ /* 0x000fe20003f65070 */
[----:B------:R2:W-:Y:S06]  /*59a0*/  LDGSTS.E [R146+0xa600], [R126.64], P4 ;  /* 0x0a6000007e927fae */ /* 0x0005ec000a121844 */
[----:B------:R2:W-:Y:S04]  /*59b0*/  LDGSTS.E [R146+0xae00], [R128.64], P5 ;  /* 0x0ae0000080927fae */ /* 0x0005e8000a921844 */
[----:B------:R2:W-:Y:S04]  /*59c0*/  LDGSTS.E [R146+0xb600], [R130.64], P1 ;  /* 0x0b60000082927fae */ /* 0x0005e80008921844 */
[----:B------:R2:W-:Y:S04]  /*59d0*/  LDGSTS.E [R146+0xbe00], [R132.64], !P2 ;  /* 0x0be0000084927fae */ /* 0x0005e8000d121844 */
[----:B------:R-:W0:Y:S04]  /*59e0*/  LDGDEPBAR ;  /* 0x00000000000079af */ /* 0x000e280000000000 */
        /* <DEDUP_REMOVED lines=23> */
[----:B-1----:R-:W1:Y:S04]  /*5b60*/  S2R R197, SR_TID.X ;  /* 0x0000000000c57919 */ /* 0x002e680000002100 */
        /* <DEDUP_REMOVED lines=9> */
[----:B------:R-:W0:Y:S01]  /*5c00*/  LDGDEPBAR ;  /* 0x00000000000079af */ /* 0x000e220000000000 */
[----:B------:R-:W-:Y:S05]  /*5c10*/  @P0 BRA `(.L_x_0) ;  /* 0x0000043000000947 */ /* 0x000fea0003800000 */
[----:B-1----:R-:W-:Y:S01]  /*5c20*/  IMAD.SHL.U32 R0, R197, 0x20, RZ ;  /* 0x00000020c5007824 */ /* 0x002fe200078e00ff */
[----:B--2---:R-:W-:Y:S01]  /*5c30*/  CS2R R116, SRZ ;  /* 0x0000000000747805 */ /* 0x004fe2000001ff00 */
[----:B------:R-:W-:Y:S01]  /*5c40*/  CS2R R118, SRZ ;  /* 0x0000000000767805 */ /* 0x000fe2000001ff00 */
[----:B------:R-:W-:Y:S01]  /*5c50*/  CS2R R68, SRZ ;  /* 0x0000000000447805 */ /* 0x000fe2000001ff00 */
[----:B------:R-:W-:Y:S01]  /*5c60*/  CS2R R70, SRZ ;  /* 0x0000000000467805 */ /* 0x000fe2000001ff00 */
[----:B------:R1:W-:Y:S01]  /*5c70*/  STL [R1+0x150], R0 ;  /* 0x0001500001007387 */ /* 0x0003e20000100800 */
[----:B------:R-:W-:Y:S01]  /*5c80*/  CS2R R60, SRZ ;  /* 0x00000000003c7805 */ /* 0x000fe2000001ff00 */
        /* <DEDUP_REMOVED lines=59> */
[----:B------:R-:W-:Y:S05]  /*6040*/  BRA `(.L_x_1) ;  /* 0x0000464000007947 */ /* 0x000fea0003800000 */
.L_x_0:
[----:B-1----:R-:W-:Y:S01]  /*6050*/  SHF.R.S32.HI R0, RZ, 0x1f, R52 ;  /* 0x0000001fff007819 */ /* 0x002fe20000011434 */
[----:B--2---:R-:W-:Y:S01]  /*6060*/  IMAD R207, R210, 0x3, RZ ;  /* 0x00000003d2cf7824 */ /* 0x004fe200078e02ff */
[----:B------:R-:W-:Y:S01]  /*6070*/  IADD3 R192, P2, R52, R193, RZ ;  /* 0x000000c134c07210 */ /* 0x000fe20007f5e0ff */
[----:B------:R-:W-:Y:S01]  /*6080*/  IMAD R212, R210, 0x5, RZ ;  /* 0x00000005d2d47824 */ /* 0x000fe200078e02ff */
[----:B------:R-:W-:Y:S01]  /*6090*/  IADD3 R194, P3, R52, R195, RZ ;  /* 0x000000c334c27210 */ /* 0x000fe20007f7e0ff */
[----:B------:R-:W-:Y:S01]  /*60a0*/  IMAD.SHL.U32 R2, R210, 0x2, RZ ;  /* 0x00000002d2027824 */ /* 0x000fe200078e00ff */
[-C--:B------:R-:W-:Y:S01]  /*60b0*/  LEA.HI.X.SX32 R193, R193, R0.reuse, 0x1, P2 ;  /* 0x00000000c1c17211 */ /* 0x080fe200010f0eff */
[----:B------:R-:W-:Y:S01]  /*60c0*/  IMAD.MOV.U32 R85, RZ, RZ, c[0x0][0x18c] ;  /* 0x00006300ff557624 */ /* 0x000fe200078e00ff */
[C---:B------:R-:W-:Y:S01]  /*60d0*/  IADD3 R170, P2, R52.reuse, R171, RZ ;  /* 0x000000ab34aa7210 */ /* 0x040fe20007f5e0ff */
[----:B------:R-:W-:Y:S01]  /*60e0*/  IMAD.MOV.U32 R12, RZ, RZ, 0xc ;  /* 0x0000000cff0c7424 */ /* 0x000fe200078e00ff */
[----:B------:R-:W-:Y:S01]  /*60f0*/  LEA.HI.X.SX32 R195, R195, R0, 0x1, P3 ;  /* 0x00000000c3c37211 */ /* 0x000fe200018f0eff */
[----:B------:R-:W-:Y:S01]  /*6100*/  IMAD.SHL.U32 R85, R85, 0x20, RZ ;  /* 0x0000002055557824 */ /* 0x000fe200078e00ff */
[C---:B------:R-:W-:Y:S01]  /*6110*/  IADD3 R176, P3, R52.reuse, R177, RZ ;  /* 0x000000b134b07210 */ /* 0x040fe20007f7e0ff */
[----:B------:R-:W-:Y:S01]  /*6120*/  CS2R R116, SRZ ;  /* 0x0000000000747805 */ /* 0x000fe2000001ff00 */
[C---:B------:R-:W-:Y:S01]  /*6130*/  IADD3 R196, P4, R52.reuse, R204, RZ ;  /* 0x000000cc34c47210 */ /* 0x040fe20007f9e0ff */
[----:B------:R-:W-:Y:S01]  /*6140*/  CS2R R118, SRZ ;  /* 0x0000000000767805 */ /* 0x000fe2000001ff00 */
[-C--:B------:R-:W-:Y:S01]  /*6150*/  LEA.HI.X.SX32 R171, R171, R0.reuse, 0x1, P2 ;  /* 0x00000000abab7211 */ /* 0x080fe200010f0eff */
[----:B------:R-:W-:Y:S01]  /*6160*/  CS2R R68, SRZ ;  /* 0x0000000000447805 */ /* 0x000fe2000001ff00 */
[C---:B------:R-:W-:Y:S01]  /*6170*/  IADD3 R152, P2, R52.reuse, R153, RZ ;  /* 0x0000009934987210 */ /* 0x040fe20007f5e0ff */
[----:B------:R-:W-:Y:S01]  /*6180*/  CS2R R70, SRZ ;  /* 0x0000000000467805 */ /* 0x000fe2000001ff00 */
[C---:B------:R-:W-:Y:S01]  /*6190*/  IADD3 R188, P0, R52.reuse, R189, RZ ;  /* 0x000000bd34bc7210 */ /* 0x040fe20007f1e0ff */
[----:B------:R-:W-:Y:S01]  /*61a0*/  CS2R R60, SRZ ;  /* 0x00000000003c7805 */ /* 0x000fe2000001ff00 */
[-C--:B------:R-:W-:Y:S01]  /*61b0*/  LEA.HI.X.SX32 R177, R177, R0.reuse, 0x1, P3 ;  /* 0x00000000b1b17211 */ /* 0x080fe200018f0eff */
[----:B------:R-:W-:Y:S01]  /*61c0*/  CS2R R62, SRZ ;  /* 0x00000000003e7805 */ /* 0x000fe2000001ff00 */
[----:B------:R-:W-:Y:S01]  /*61d0*/  IADD3 R154, P3, R52, R155, RZ ;  /* 0x0000009b349a7210 */ /* 0x000fe20007f7e0ff */
        /* <DEDUP_REMOVED lines=57> */
[----:B------:R-:W-:Y:S01]  /*6570*/  IADD3 R142, P4, R52, R143, RZ ;  /* 0x0000008f348e7210 */ /* 0x000fe20007f9e0ff */
[----:B------:R-:W-:Y:S01]  /*6580*/  CS2R R42, SRZ ;  /* 0x00000000002a7805 */ /* 0x000fe2000001ff00 */
[-C--:B------:R-:W-:Y:S01]  /*6590*/  LEA.HI.X.SX32 R55, R55, R0.reuse, 0x1, P2 ;  /* 0x0000000037377211 */ /* 0x080fe200010f0eff */
[----:B------:R-:W-:Y:S01]  /*65a0*/  CS2R R44, SRZ ;  /* 0x00000000002c7805 */ /* 0x000fe2000001ff00 */
[-C--:B------:R-:W-:Y:S01]  /*65b0*/  LEA.HI.X.SX32 R149, R149, R0.reuse, 0x1, P0 ;  /* 0x0000000095957211 */ /* 0x080fe200000f0eff */
[----:B------:R-:W-:Y:S01]  /*65c0*/  CS2R R46, SRZ ;  /* 0x00000000002e7805 */ /* 0x000fe2000001ff00 */
[----:B------:R-:W-:Y:S01]  /*65d0*/  SHF.R.S32.HI R13, RZ, 0x1f, R208 ;  /* 0x0000001fff0d7819 */ /* 0x000fe200000114d0 */
[----:B------:R-:W-:Y:S01]  /*65e0*/  CS2R R80, SRZ ;  /* 0x0000000000507805 */ /* 0x000fe2000001ff00 */
[----:B------:R-:W-:Y:S01]  /*65f0*/  IADD3 R30, P2, R208, R31, RZ ;  /* 0x0000001fd01e7210 */ /* 0x000fe20007f5e0ff */
[----:B------:R-:W-:Y:S01]  /*6600*/  CS2R R82, SRZ ;  /* 0x0000000000527805 */ /* 0x000fe2000001ff00 */
[----:B------:R-:W-:Y:S01]  /*6610*/  IADD3 R98, P0, R52, R99, RZ ;  /* 0x0000006334627210 */ /* 0x000fe20007f1e0ff */
[----:B------:R-:W-:Y:S01]  /*6620*/  CS2R R92, SRZ ;  /* 0x00000000005c7805 */ /* 0x000fe2000001ff00 */
[-C--:B------:R-:W-:Y:S01]  /*6630*/  LEA.HI.X.SX32 R57, R57, R0.reuse, 0x1, P3 ;  /* 0x0000000039397211 */ /* 0x080fe200018f0eff */
[----:B------:R-:W-:Y:S01]  /*6640*/  CS2R R94, SRZ ;  /* 0x00000000005e7805 */ /* 0x000fe2000001ff00 */
[-C--:B------:R-:W-:Y:S01]  /*6650*/  LEA.HI.X.SX32 R161, R161, R0.reuse, 0x1, P6 ;  /* 0x00000000a1a17211 */ /* 0x080fe200030f0eff */
[----:B------:R-:W-:Y:S01]  /*6660*/  CS2R R100, SRZ ;  /* 0x0000000000647805 */ /* 0x000fe2000001ff00 */
[-C--:B------:R-:W-:Y:S01]  /*6670*/  LEA.HI.X.SX32 R159, R159, R0.reuse, 0x1, P5 ;  /* 0x000000009f9f7211 */ /* 0x080fe200028f0eff */
[----:B------:R-:W-:Y:S01]  /*6680*/  CS2R R102, SRZ ;  /* 0x0000000000667805 */ /* 0x000fe2000001ff00 */
[----:B------:R-:W-:Y:S01]  /*6690*/  IADD3 R28, P3, R208, R29, RZ ;  /* 0x0000001dd01c7210 */ /* 0x000fe20007f7e0ff */
[----:B------:R-:W-:Y:S01]  /*66a0*/  CS2R R136, SRZ ;  /* 0x0000000000887805 */ /* 0x000fe2000001ff00 */
[C---:B------:R-:W-:Y:S01]  /*66b0*/  IADD3 R146, P6, R52.reuse, R147, RZ ;  /* 0x0000009334927210 */ /* 0x040fe20007fde0ff */
[----:B------:R-:W-:Y:S01]  /*66c0*/  CS2R R138, SRZ ;  /* 0x00000000008a7805 */ /* 0x000fe2000001ff00 */
[C---:B------:R-:W-:Y:S01]  /*66d0*/  IADD3 R144, P5, R52.reuse, R145, RZ ;  /* 0x0000009134907210 */ /* 0x040fe20007fbe0ff */
[----:B------:R-:W-:Y:S01]  /*66e0*/  CS2R R120, SRZ ;  /* 0x0000000000787805 */ /* 0x000fe2000001ff00 */
[-C--:B------:R-:W-:Y:S01]  /*66f0*/  LEA.HI.X.SX32 R151, R151, R0.reuse, 0x1, P1 ;  /* 0x0000000097977211 */ /* 0x080fe200008f0eff */
[----:B------:R-:W-:Y:S01]  /*6700*/  CS2R R122, SRZ ;  /* 0x00000000007a7805 */ /* 0x000fe2000001ff00 */
[----:B------:R-:W-:Y:S01]  /*6710*/  LEA.HI.X.SX32 R143, R143, R0, 0x1, P4 ;  /* 0x000000008f8f7211 */ /* 0x000fe200020f0eff */
[----:B------:R-:W-:Y:S01]  /*6720*/  CS2R R180, SRZ ;  /* 0x0000000000b47805 */ /* 0x000fe2000001ff00 */
[C---:B------:R-:W-:Y:S01]  /*6730*/  IADD3 R112, P1, R52.reuse, R113, RZ ;  /* 0x0000007134707210 */ /* 0x040fe20007f3e0ff */
[----:B------:R-:W-:Y:S01]  /*6740*/  CS2R R182, SRZ ;  /* 0x0000000000b67805 */ /* 0x000fe2000001ff00 */
[----:B------:R-:W-:Y:S01]  /*6750*/  IADD3 R58, P4, R52, R59, RZ ;  /* 0x0000003b343a7210 */ /* 0x000fe20007f9e0ff */
[----:B------:R-:W-:Y:S01]  /*6760*/  CS2R R18, SRZ ;  /* 0x0000000000127805 */ /* 0x000fe2000001ff00 */
[----:B------:R-:W-:-:S02]  /*6770*/  LEA.HI.X.SX32 R31, R31, R13, 0x1, P2 ;  /* 0x0000000d1f1f7211 */ /* 0x000fc400010f0eff */
[-C--:B------:R-:W-:Y:S02]  /*6780*/  LEA.HI.X.SX32 R99, R99, R0.reuse, 0x1, P0 ;  /* 0x0000000063637211 */ /* 0x080fe400000f0eff */
[C---:B------:R-:W-:Y:S02]  /*6790*/  IADD3 R8, P2, R208.reuse, R9, RZ ;  /* 0x00000009d0087210 */ /* 0x040fe40007f5e0ff */
[----:B------:R-:W-:Y:S02]  /*67a0*/  IADD3 R20, P0, R208, R21, RZ ;  /* 0x00000015d0147210 */ /* 0x000fe40007f1e0ff */
[----:B------:R-:W-:Y:S02]  /*67b0*/  LEA.HI.X.SX32 R29, R29, R13, 0x1, P3 ;  /* 0x0000000d1d1d7211 */ /* 0x000fe400018f0eff */
[-C--:B------:R-:W-:Y:S02]  /*67c0*/  LEA.HI.X.SX32 R147, R147, R0.reuse, 0x1, P6 ;  /* 0x0000000093937211 */ /* 0x080fe400030f0eff */
[----:B------:R-:W-:-:S02]  /*67d0*/  LEA.HI.X.SX32 R145, R145, R0, 0x1, P5 ;  /* 0x0000000091917211 */ /* 0x000fc400028f0eff */
[----:B------:R-:W-:Y:S02]  /*67e0*/  IADD3 R6, P3, R208, R5, RZ ;  /* 0x00000005d0067210 */ /* 0x000fe40007f7e0ff */
[C---:B------:R-:W-:Y:S02]  /*67f0*/  IADD3 R96, P6, R52.reuse, R97, RZ ;  /* 0x0000006134607210 */ /* 0x040fe40007fde0ff */
[C---:B------:R-:W-:Y:S02]  /*6800*/  IADD3 R86, P5, R52.reuse, R87, RZ ;  /* 0x0000005734567210 */ /* 0x040fe40007fbe0ff */
[-C--:B------:R-:W-:Y:S02]  /*6810*/  LEA.HI.X.SX32 R113, R113, R0.reuse, 0x1, P1 ;  /* 0x0000000071717211 */ /* 0x080fe400008f0eff */
[----:B------:R-:W-:Y:S02]  /*6820*/  LEA.HI.X.SX32 R59, R59, R0, 0x1, P4 ;  /* 0x000000003b3b7211 */ /* 0x000fe400020f0eff */
[----:B------:R-:W-:-:S02]  /*6830*/  IADD3 R52, P1, R52, R53, RZ ;  /* 0x0000003534347210 */ /* 0x000fc40007f3e0ff */
[C---:B------:R-:W-:Y:S02]  /*6840*/  IADD3 R26, P4, R208.reuse, R27, RZ ;  /* 0x0000001bd01a7210 */ /* 0x040fe40007f9e0ff */
[-C--:B------:R-:W-:Y:S02]  /*6850*/  LEA.HI.X.SX32 R9, R9, R13.reuse, 0x1, P2 ;  /* 0x0000000d09097211 */ /* 0x080fe400010f0eff */
[-C--:B------:R-:W-:Y:S02]  /*6860*/  LEA.HI.X.SX32 R21, R21, R13.reuse, 0x1, P0 ;  /* 0x0000000d15157211 */ /* 0x080fe400000f0eff */
[C---:B------:R-:W-:Y:S02]  /*6870*/  IADD3 R241, P2, R208.reuse, R242, RZ ;  /* 0x000000f2d0f17210 */ /* 0x040fe40007f5e0ff */
[----:B------:R-:W-:Y:S02]  /*6880*/  IADD3 R245, P0, R208, R246, RZ ;  /* 0x000000f6d0f57210 */ /* 0x000fe40007f1e0ff */
[----:B------:R-:W-:-:S02]  /*6890*/  LEA.HI.X.SX32 R7, R5, R13, 0x1, P3 ;  /* 0x0000000d05077211 */ /* 0x000fc400018f0eff */
[C---:B------:R-:W-:Y:S02]  /*68a0*/  IADD3 R239, P3, R208.reuse, R240, RZ ;  /* 0x000000f0d0ef7210 */ /* 0x040fe40007f7e0ff */
[-C--:B------:R-:W-:Y:S02]  /*68b0*/  LEA.HI.X.SX32 R97, R97, R0.reuse, 0x1, P6 ;  /* 0x0000000061617211 */ /* 0x080fe400030f0eff */
[-C--:B------:R-:W-:Y:S02]  /*68c0*/  LEA.HI.X.SX32 R87, R87, R0.reuse, 0x1, P5 ;  /* 0x0000000057577211 */ /* 0x080fe400028f0eff */
[----:B------:R-:W-:Y:S02]  /*68d0*/  LEA.HI.X.SX32 R53, R53, R0, 0x1, P1 ;  /* 0x0000000035357211 */ /* 0x000fe400008f0eff */
[----:B------:R-:W-:Y:S02]  /*68e0*/  LEA.HI.X.SX32 R27, R27, R13, 0x1, P4 ;  /* 0x0000000d1b1b7211 */ /* 0x000fe400020f0eff */
[----:B------:R-:W-:-:S02]  /*68f0*/  IADD3 R24, P5, R208, R25, RZ ;  /* 0x00000019d0187210 */ /* 0x000fc40007fbe0ff */
[C---:B------:R-:W-:Y:S02]  /*6900*/  IADD3 R22, P6, R208.reuse, R23, RZ ;  /* 0x00000017d0167210 */ /* 0x040fe40007fde0ff */
[C---:B------:R-:W-:Y:S02]  /*6910*/  IADD3 R10, P1, R208.reuse, R3, RZ ;  /* 0x00000003d00a7210 */ /* 0x040fe40007f3e0ff */
[----:B------:R-:W-:Y:S02]  /*6920*/  IADD3 R251, P4, R208, R252, RZ ;  /* 0x000000fcd0fb7210 */ /* 0x000fe40007f9e0ff */
[-C--:B------:R-:W-:Y:S02]  /*6930*/  LEA.HI.X.SX32 R242, R242, R13.reuse, 0x1, P2 ;  /* 0x0000000df2f27211 */ /* 0x080fe400010f0eff */
[----:B------:R-:W-:Y:S02]  /*6940*/  LEA.HI.X.SX32 R246, R246, R13, 0x1, P0 ;  /* 0x0000000df6f67211 */ /* 0x000fe400000f0eff */
[----:B------:R-:W-:-:S02]  /*6950*/  IADD3 R227, P2, R208, R228, RZ ;  /* 0x000000e4d0e37210 */ /* 0x000fc40007f5e0ff */
[----:B------:R-:W-:Y:S02]  /*6960*/  IADD3 R231, P0, R208, R232, RZ ;  /* 0x000000e8d0e77210 */ /* 0x000fe40007f1e0ff */
[-C--:B------:R-:W-:Y:S02]  /*6970*/  LEA.HI.X.SX32 R240, R240, R13.reuse, 0x1, P3 ;  /* 0x0000000df0f07211 */ /* 0x080fe400018f0eff */
[----:B------:R-:W-:Y:S02]  /*6980*/  IADD3 R225, P3, R208, R226, RZ ;  /* 0x000000e2d0e17210 */ /* 0x000fe40007f7e0ff */
[-C--:B------:R-:W-:Y:S02]  /*6990*/  LEA.HI.X.SX32 R25, R25, R13.reuse, 0x1, P5 ;  /* 0x0000000d19197211 */ /* 0x080fe400028f0eff */
[-C--:B------:R-:W-:Y:S02]  /*69a0*/  LEA.HI.X.SX32 R23, R23, R13.reuse, 0x1, P6 ;  /* 0x0000000d17177211 */ /* 0x080fe400030f0eff */
[----:B------:R-:W-:-:S02]  /*69b0*/  LEA.HI.X.SX32 R11, R3, R13, 0x1, P1 ;  /* 0x0000000d030b7211 */ /* 0x000fc400008f0eff */
[-C--:B------:R-:W-:Y:S02]  /*69c0*/  LEA.HI.X.SX32 R252, R252, R13.reuse, 0x1, P4 ;  /* 0x0000000dfcfc7211 */ /* 0x080fe400020f0eff */
[C---:B------:R-:W-:Y:S02]  /*69d0*/  IADD3 R249, P5, R208.reuse, R250, RZ ;  /* 0x000000fad0f97210 */ /* 0x040fe40007fbe0ff */
[C---:B------:R-:W-:Y:S02]  /*69e0*/  IADD3 R247, P6, R208.reuse, R248, RZ ;  /* 0x000000f8d0f77210 */ /* 0x040fe40007fde0ff */
[C---:B------:R-:W-:Y:S02]  /*69f0*/  IADD3 R243, P1, R208.reuse, R244, RZ ;  /* 0x000000f4d0f37210 */ /* 0x040fe40007f3e0ff */
[----:B------:R-:W-:Y:S02]  /*6a00*/  IADD3 R237, P4, R208, R238, RZ ;  /* 0x000000eed0ed7210 */ /* 0x000fe40007f9e0ff */
[----:B------:R-:W-:-:S02]  /*6a10*/  LEA.HI.X.SX32 R228, R228, R13, 0x1, P2 ;  /* 0x0000000de4e47211 */ /* 0x000fc400010f0eff */
[----:B------:R-:W-:Y:S02]  /*6a20*/  LEA.HI.X.SX32 R232, R232, R13, 0x1, P0 ;  /* 0x0000000de8e87211 */ /* 0x000fe400000f0eff */
[C---:B------:R-:W-:Y:S02]  /*6a30*/  IADD3 R213, P2, R208.reuse, R207, RZ ;  /* 0x000000cfd0d57210 */ /* 0x040fe40007f5e0ff */
[----:B------:R-:W-:Y:S02]  /*6a40*/  IADD3 R217, P0, R208, R212, RZ ;  /* 0x000000d4d0d97210 */ /* 0x000fe40007f1e0ff */
[-C--:B------:R-:W-:Y:S02]  /*6a50*/  LEA.HI.X.SX32 R226, R226, R13.reuse, 0x1, P3 ;  /* 0x0000000de2e27211 */ /* 0x080fe400018f0eff */
[----:B------:R-:W-:Y:S02]  /*6a60*/  IADD3 R211, P3, R208, R2, RZ ;  /* 0x00000002d0d37210 */ /* 0x000fe40007f7e0ff */
[----:B------:R-:W-:-:S02]  /*6a70*/  LEA.HI.X.SX32 R250, R250, R13, 0x1, P5 ;  /* 0x0000000dfafa7211 */ /* 0x000fc400028f0eff */
[-C--:B------:R-:W-:Y:S02]  /*6a80*/  LEA.HI.X.SX32 R248, R248, R13.reuse, 0x1, P6 ;  /* 0x0000000df8f87211 */ /* 0x080fe400030f0eff */
[-C--:B------:R-:W-:Y:S02]  /*6a90*/  LEA.HI.X.SX32 R244, R244, R13.reuse, 0x1, P1 ;  /* 0x0000000df4f47211 */ /* 0x080fe400008f0eff */
[----:B------:R-:W-:Y:S02]  /*6aa0*/  LEA.HI.X.SX32 R238, R238, R13, 0x1, P4 ;  /* 0x0000000deeee7211 */ /* 0x000fe400020f0eff */
[C---:B------:R-:W-:Y:S02]  /*6ab0*/  IADD3 R235, P5, R208.reuse, R236, RZ ;  /* 0x000000ecd0eb7210 */ /* 0x040fe40007fbe0ff */
[C---:B------:R-:W-:Y:S02]  /*6ac0*/  IADD3 R233, P6, R208.reuse, R234, RZ ;  /* 0x000000ead0e97210 */ /* 0x040fe40007fde0ff */
[----:B------:R-:W-:-:S02]  /*6ad0*/  IADD3 R229, P1, R208, R230, RZ ;  /* 0x000000e6d0e57210 */ /* 0x000fc40007f3e0ff */
[----:B------:R-:W-:Y:S02]  /*6ae0*/  IADD3 R223, P4, R208, R199, RZ ;  /* 0x000000c7d0df7210 */ /* 0x000fe40007f9e0ff */
[-C--:B------:R-:W-:Y:S01]  /*6af0*/  LEA.HI.X.SX32 R214, R207, R13.reuse, 0x1, P2 ;  /* 0x0000000dcfd67211 */ /* 0x080fe200010f0eff */
[----:B------:R-:W-:Y:S01]  /*6b00*/  IMAD.MOV.U32 R207, RZ, RZ, c[0x0][0x188] ;  /* 0x00006200ffcf7624 */ /* 0x000fe200078e00ff */
[-C--:B------:R-:W-:Y:S02]  /*6b10*/  LEA.HI.X.SX32 R218, R212, R13.reuse, 0x1, P0 ;  /* 0x0000000dd4da7211 */ /* 0x080fe400000f0eff */
[----:B------:R-:W-:Y:S01]  /*6b20*/  LEA.HI.X.SX32 R212, R2, R13, 0x1, P3 ;  /* 0x0000000d02d47211 */ /* 0x000fe200018f0eff */
[----:B------:R-:W-:Y:S01]  /*6b30*/  IMAD.SHL.U32 R207, R207, 0x20, RZ ;  /* 0x00000020cfcf7824 */ /* 0x000fe200078e00ff */
[----:B------:R-:W-:Y:S02]  /*6b40*/  LOP3.LUT R2, R197, 0x7, RZ, 0xc0, !PT ;  /* 0x00000007c5027812 */ /* 0x000fe400078ec0ff */
[----:B------:R-:W-:-:S02]  /*6b50*/  SHF.R.S32.HI R3, RZ, 0x1f, R85 ;  /* 0x0000001fff037819 */ /* 0x000fc40000011455 */
[-C--:B------:R-:W-:Y:S01]  /*6b60*/  LEA.HI.X.SX32 R236, R236, R13.reuse, 0x1, P5 ;  /* 0x0000000decec7211 */ /* 0x080fe200028f0eff */
[----:B------:R-:W-:Y:S01]  /*6b70*/  IMAD R5, R2, 0x90, RZ ;  /* 0x0000009002057824 */ /* 0x000fe200078e02ff */
[-C--:B------:R-:W-:Y:S01]  /*6b80*/  LEA.HI.X.SX32 R234, R234, R13.reuse, 0x1, P6 ;  /* 0x0000000deaea7211 */ /* 0x080fe200030f0eff */
[----:B------:R-:W-:Y:S01]  /*6b90*/  IMAD R15, R3, 0xc, RZ ;  /* 0x0000000c030f7824 */ /* 0x000fe200078e02ff */
[-C--:B------:R-:W-:Y:S01]  /*6ba0*/  LEA.HI.X.SX32 R230, R230, R13.reuse, 0x1, P1 ;  /* 0x0000000de6e67211 */ /* 0x080fe200008f0eff */
[----:B------:R-:W-:Y:S01]  /*6bb0*/  IMAD.WIDE.U32 R2, R85, R12, c[0x0][0x168] ;  /* 0x00005a0055027625 */ /* 0x000fe200078e000c */
[----:B------:R-:W-:Y:S01]  /*6bc0*/  LEA.HI.X.SX32 R224, R199, R13, 0x1, P4 ;  /* 0x0000000dc7e07211 */ /* 0x000fe200020f0eff */
[----:B------:R-:W-:Y:S01]  /*6bd0*/  CS2R R84, SRZ ;  /* 0x0000000000547805 */ /* 0x000fe2000001ff00 */
[C---:B------:R-:W-:Y:S01]  /*6be0*/  IADD3 R221, P5, R208.reuse, R201, RZ ;  /* 0x000000c9d0dd7210 */ /* 0x040fe20007fbe0ff */
[----:B------:R-:W-:Y:S01]  /*6bf0*/  IMAD.MOV.U32 R199, RZ, RZ, -0x1 ;  /* 0xffffffffffc77424 */ /* 0x000fe200078e00ff */
[----:B------:R-:W-:-:S02]  /*6c00*/  IADD3 R219, P6, R208, R202, RZ ;  /* 0x000000cad0db7210 */ /* 0x000fc40007fde0ff */
[C---:B------:R-:W-:Y:S02]  /*6c10*/  IADD3 R215, P1, R208.reuse, R216, RZ ;  /* 0x000000d8d0d77210 */ /* 0x040fe40007f3e0ff */
[----:B------:R-:W-:Y:S02]  /*6c20*/  IADD3 R209, P4, R208, c[0x0][0x188], RZ ;  /* 0x00006200d0d17a10 */ /* 0x000fe40007f9e0ff */
[-C--:B------:R-:W-:Y:S01]  /*6c30*/  LEA.HI.X.SX32 R222, R201, R13.reuse, 0x1, P5 ;  /* 0x0000000dc9de7211 */ /* 0x080fe200028f0eff */
[----:B------:R-:W-:Y:S01]  /*6c40*/  IMAD.MOV.U32 R201, RZ, RZ, RZ ;  /* 0x000000ffffc97224 */ /* 0x000fe200078e00ff */
[-C--:B------:R-:W-:Y:S01]  /*6c50*/  LEA.HI.X.SX32 R220, R202, R13.reuse, 0x1, P6 ;  /* 0x0000000dcadc7211 */ /* 0x080fe200030f0eff */
[----:B------:R-:W-:Y:S01]  /*6c60*/  IMAD.SHL.U32 R202, R197, 0x2, RZ ;  /* 0x00000002c5ca7824 */ /* 0x000fe200078e00ff */
[-C--:B------:R-:W-:Y:S02]  /*6c70*/  LEA.HI.X.SX32 R216, R216, R13.reuse, 0x1, P1 ;  /* 0x0000000dd8d87211 */ /* 0x080fe400008f0eff */
[----:B------:R-:W-:-:S02]  /*6c80*/  LEA.HI.X.SX32 R210, R210, R13, 0x1, P4 ;  /* 0x0000000dd2d27211 */ /* 0x000fc400020f0eff */
[----:B------:R-:W-:Y:S01]  /*6c90*/  SHF.L.U64.HI R208, R208, 0x2, R13 ;  /* 0x00000002d0d07819 */ /* 0x000fe2000001020d */
[----:B------:R-:W-:Y:S01]  /*6ca0*/  IMAD.WIDE.U32 R12, R207, R12, c[0x0][0x160] ;  /* 0x00005800cf0c7625 */ /* 0x000fe200078e000c */
[----:B------:R-:W-:Y:S02]  /*6cb0*/  SHF.R.S32.HI R14, RZ, 0x1f, R207 ;  /* 0x0000001fff0e7819 */ /* 0x000fe400000114cf */
[----:B------:R-:W-:Y:S01]  /*6cc0*/  SHF.L.U64.HI R204, R196, 0x2, R204 ;  /* 0x00000002c4cc7819 */ /* 0x000fe200000102cc */
[----:B------:R-:W-:Y:S01]  /*6cd0*/  IMAD.SHL.U32 R207, R197, 0x20, RZ ;  /* 0x00000020c5cf7824 */ /* 0x000fe200078e00ff */
[----:B------:R-:W-:Y:S01]  /*6ce0*/  SHF.L.U64.HI R195, R194, 0x2, R195 ;  /* 0x00000002c2c37819 */ /* 0x000fe200000102c3 */
[----:B------:R-:W-:Y:S01]  /*6cf0*/  IMAD.SHL.U32 R196, R196, 0x4, RZ ;  /* 0x00000004c4c47824 */ /* 0x000fe200078e00ff */
[----:B------:R-:W-:Y:S01]  /*6d00*/  SHF.L.U64.HI R193, R192, 0x2, R193 ;  /* 0x00000002c0c17819 */ /* 0x000fe200000102c1 */
[----:B------:R-:W-:Y:S01]  /*6d10*/  IMAD.SHL.U32 R194, R194, 0x4, RZ ;  /* 0x00000004c2c27824 */ /* 0x000fe200078e00ff */
[----:B------:R-:W-:Y:S01]  /*6d20*/  STL [R1+0x150], R207 ;  /* 0x000150cf01007387 */ /* 0x000fe20000100800 */
[----:B------:R-:W-:Y:S01]  /*6d30*/  IMAD.SHL.U32 R192, R192, 0x4, RZ ;  /* 0x00000004c0c07824 */ /* 0x000fe200078e00ff */
[C---:B------:R-:W-:Y:S01]  /*6d40*/  SHF.L.U64.HI R191, R190.reuse, 0x2, R191 ;  /* 0x00000002bebf7819 */ /* 0x040fe200000102bf */
[----:B------:R-:W-:Y:S01]  /*6d50*/  IMAD.SHL.U32 R190, R190, 0x4, RZ ;  /* 0x00000004bebe7824 */ /* 0x000fe200078e00ff */
[----:B------:R-:W-:Y:S01]  /*6d60*/  STL [R1+0x144], R204 ;  /* 0x000144cc01007387 */ /* 0x000fe20000100800 */
[C---:B------:R-:W-:Y:S01]  /*6d70*/  SHF.L.U64.HI R189, R188.reuse, 0x2, R189 ;  /* 0x00000002bcbd7819 */ /* 0x040fe200000102bd */
[----:B------:R-:W-:Y:S01]  /*6d80*/  IMAD.SHL.U32 R188, R188, 0x4, RZ ;  /* 0x00000004bcbc7824 */ /* 0x000fe200078e00ff */
[C---:B------:R-:W-:Y:S01]  /*6d90*/  SHF.L.U64.HI R187, R186.reuse, 0x2, R187 ;  /* 0x00000002babb7819 */ /* 0x040fe200000102bb */
        /* <DEDUP_REMOVED lines=8> */
[----:B------:R1:W-:Y:S01]  /*6e20*/  STL [R1+0x138], R194 ;  /* 0x000138c201007387 */ /* 0x0003e20000100800 */
        /* <DEDUP_REMOVED lines=76> */
[----:B-1----:R-:W-:Y:S01]  /*72f0*/  IMAD.MOV.U32 R194, RZ, RZ, c[0x0][0x18c] ;  /* 0x00006300ffc27624 */ /* 0x002fe200078e00ff */
[C---:B------:R-:W-:Y:S01]  /*7300*/  SHF.L.U64.HI R21, R20.reuse, 0x2, R21 ;  /* 0x0000000214157819 */ /* 0x040fe20000010215 */
[----:B------:R-:W-:Y:S01]  /*7310*/  IMAD.MOV.U32 R196, RZ, RZ, c[0x0][0x188] ;  /* 0x00006200ffc47624 */ /* 0x000fe200078e00ff */
[----:B------:R-:W-:Y:S01]  /*7320*/  STL [R1+0xe8], R162 ;  /* 0x0000e8a201007387 */ /* 0x000fe20000100800 */
[----:B------:R-:W-:Y:S01]  /*7330*/  IMAD.SHL.U32 R20, R20, 0x4, RZ ;  /* 0x0000000414147824 */ /* 0x000fe200078e00ff */
[C---:B------:R-:W-:Y:S01]  /*7340*/  SHF.L.U64.HI R11, R10.reuse, 0x2, R11 ;  /* 0x000000020a0b7819 */ /* 0x040fe2000001020b */
[----:B------:R-:W-:Y:S01]  /*7350*/  IMAD.SHL.U32 R10, R10, 0x4, RZ ;  /* 0x000000040a0a7824 */ /* 0x000fe200078e00ff */
[----:B------:R-:W-:Y:S01]  /*7360*/  STL [R1+0xe4], R161 ;  /* 0x0000e4a101007387 */ /* 0x000fe20000100800 */
[----:B------:R-:W-:Y:S01]  /*7370*/  IMAD.SHL.U32 R194, R194, 0x20, RZ ;  /* 0x00000020c2c27824 */ /* 0x000fe200078e00ff */
[----:B------:R-:W-:Y:S01]  /*7380*/  SHF.L.U64.HI R9, R8, 0x2, R9 ;  /* 0x0000000208097819 */ /* 0x000fe20000010209 */
[----:B------:R-:W-:Y:S01]  /*7390*/  IMAD.MOV.U32 R195, RZ, RZ, c[0x0][0x188] ;  /* 0x00006200ffc37624 */ /* 0x000fe200078e00ff */
[----:B------:R-:W-:Y:S01]  /*73a0*/  STL [R1+0xe0], R160 ;  /* 0x0000e0a001007387 */ /* 0x000fe20000100800 */
[----:B------:R-:W-:Y:S01]  /*73b0*/  IMAD.SHL.U32 R196, R196, 0x20, RZ ;  /* 0x00000020c4c47824 */ /* 0x000fe200078e00ff */
[----:B------:R-:W-:Y:S01]  /*73c0*/  LOP3.LUT R202, R5, 0x30, R202, 0x78, !PT ;  /* 0x0000003005ca7812 */ /* 0x000fe200078e78ca */
[----:B------:R-:W-:Y:S01]  /*73d0*/  IMAD.SHL.U32 R8, R8, 0x4, RZ ;  /* 0x0000000408087824 */ /* 0x000fe200078e00ff */
[----:B------:R-:W-:Y:S01]  /*73e0*/  STL [R1+0xdc], R159 ;  /* 0x0000dc9f01007387 */ /* 0x000fe20000100800 */
[C---:B------:R-:W-:Y:S01]  /*73f0*/  SHF.L.U64.HI R7, R6.reuse, 0x2, R7 ;  /* 0x0000000206077819 */ /* 0x040fe20000010207 */
[----:B------:R-:W-:Y:S01]  /*7400*/  IMAD.SHL.U32 R6, R6, 0x4, RZ ;  /* 0x0000000406067824 */ /* 0x000fe200078e00ff */
[----:B--2---:R-:W-:Y:S01]  /*7410*/  SHF.R.S32.HI R192, RZ, 0x1f, R194 ;  /* 0x0000001fffc07819 */ /* 0x004fe200000114c2 */
[----:B------:R-:W-:Y:S01]  /*7420*/  STL [R1+0xd8], R158 ;  /* 0x0000d89e01007387 */ /* 0x000fe20000100800 */
[----:B------:R-:W-:Y:S01]  /*7430*/  IMAD.SHL.U32 R195, R195, 0x20, RZ ;  /* 0x00000020c3c37824 */ /* 0x000fe200078e00ff */
[----:B------:R-:W-:Y:S01]  /*7440*/  SHF.R.S32.HI R194, RZ, 0x1f, R196 ;  /* 0x0000001fffc27819 */ /* 0x000fe200000114c4 */
[----:B------:R-:W-:Y:S01]  /*7450*/  IMAD.MOV.U32 R193, RZ, RZ, c[0x0][0x18c] ;  /* 0x00006300ffc17624 */ /* 0x000fe200078e00ff */
[----:B------:R-:W-:Y:S01]  /*7460*/  STL [R1+0xd4], R157 ;  /* 0x0000d49d01007387 */ /* 0x000fe20000100800 */
[----:B------:R-:W-:Y:S01]  /*7470*/  LOP3.LUT R202, R202, 0x400, R207, 0xf8, !PT ;  /* 0x00000400caca7812 */ /* 0x000fe200078ef8cf */
[----:B------:R-:W-:Y:S01]  /*7480*/  IMAD R17, R14, 0xc, RZ ;  /* 0x0000000c0e117824 */ /* 0x000fe200078e02ff */
[----:B------:R-:W-:Y:S01]  /*7490*/  SHF.R.S32.HI R0, RZ, 0x1f, R203 ;  /* 0x0000001fff007819 */ /* 0x000fe200000114cb */
[----:B------:R-:W-:Y:S01]  /*74a0*/  STL [R1+0xd0], R156 ;  /* 0x0000d09c01007387 */ /* 0x000fe20000100800 */
[----:B------:R-:W-:Y:S01]  /*74b0*/  IMAD.SHL.U32 R193, R193, 0x20, RZ ;  /* 0x00000020c1c17824 */ /* 0x000fe200078e00ff */
[----:B------:R-:W-:Y:S01]  /*74c0*/  SHF.L.U64.HI R252, R251, 0x2, R252 ;  /* 0x00000002fbfc7819 */ /* 0x000fe200000102fc */
[----:B------:R-:W-:Y:S01]  /*74d0*/  IMAD.MOV.U32 R5, RZ, RZ, R2 ;  /* 0x000000ffff057224 */ /* 0x000fe200078e0002 */
[----:B------:R-:W-:Y:S01]  /*74e0*/  STL [R1+0xcc], R155 ;  /* 0x0000cc9b01007387 */ /* 0x000fe20000100800 */
[----:B------:R-:W-:Y:S01]  /*74f0*/  LEA.HI R203, R0, R203, RZ, 0x5 ;  /* 0x000000cb00cb7211 */ /* 0x000fe200078f28ff */
[----:B------:R-:W-:Y:S01]  /*7500*/  IMAD.IADD R0, R3, 0x1, R15 ;  /* 0x0000000103007824 */ /* 0x000fe200078e020f */
[----:B------:R-:W-:Y:S01]  /*7510*/  SHF.L.U64.HI R250, R249, 0x2, R250 ;  /* 0x00000002f9fa7819 */ /* 0x000fe200000102fa */
[----:B------:R-:W-:Y:S01]  /*7520*/  STL [R1+0xc8], R154 ;  /* 0x0000c89a01007387 */ /* 0x000fe20000100800 */
[----:B------:R-:W-:Y:S01]  /*7530*/  SHF.R.S32.HI R203, RZ, 0x5, R203 ;  /* 0x00000005ffcb7819 */ /* 0x000fe200000114cb */
[----:B------:R-:W-:Y:S01]  /*7540*/  IMAD.IADD R2, R13, 0x1, R17 ;  /* 0x000000010d027824 */ /* 0x000fe200078e0211 */
[----:B------:R-:W-:Y:S01]  /*7550*/  SHF.L.U64.HI R248, R247, 0x2, R248 ;  /* 0x00000002f7f87819 */ /* 0x000fe200000102f8 */
[----:B------:R-:W-:Y:S01]  /*7560*/  STL [R1+0xc4], R153 ;  /* 0x0000c49901007387 */ /* 0x000fe20000100800 */
[----:B------:R-:W-:Y:S01]  /*7570*/  IMAD.MOV.U32 R3, RZ, RZ, R12 ;  /* 0x000000ffff037224 */ /* 0x000fe200078e000c */
[----:B------:R-:W-:Y:S01]  /*7580*/  SHF.L.U64.HI R246, R245, 0x2, R246 ;  /* 0x00000002f5f67819 */ /* 0x000fe200000102f6 */
[----:B------:R-:W-:Y:S01]  /*7590*/  IMAD.MOV.U32 R197, RZ, RZ, 0x2 ;  /* 0x00000002ffc57424 */ /* 0x000fe200078e00ff */
[----:B------:R-:W-:Y:S01]  /*75a0*/  STL [R1+0xc0], R152 ;  /* 0x0000c09801007387 */ /* 0x000fe20000100800 */
[----:B------:R-:W-:Y:S01]  /*75b0*/  SHF.L.U64.HI R244, R243, 0x2, R244 ;  /* 0x00000002f3f47819 */ /* 0x000fe200000102f4 */
[----:B------:R-:W-:Y:S01]  /*75c0*/  CS2R R16, SRZ ;  /* 0x0000000000107805 */ /* 0x000fe2000001ff00 */
[----:B------:R-:W-:Y:S01]  /*75d0*/  SHF.L.U64.HI R242, R241, 0x2, R242 ;  /* 0x00000002f1f27819 */ /* 0x000fe200000102f2 */
        /* <DEDUP_REMOVED lines=10> */
[----:B------:R-:W-:Y:S01]  /*7680*/  IMAD.SHL.U32 R251, R251, 0x4, RZ ;  /* 0x00000004fbfb7824 */ /* 0x000fe200078e00ff */
[----:B------:R-:W-:Y:S01]  /*7690*/  SHF.L.U64.HI R230, R229, 0x2, R230 ;  /* 0x00000002e5e67819 */ /* 0x000fe200000102e6 */
[----:B------:R1:W-:Y:S01]  /*76a0*/  STL [R1+0xb0], R148 ;  /* 0x0000b09401007387 */ /* 0x0003e20000100800 */
[----:B------:R-:W-:Y:S01]  /*76b0*/  SHF.L.U64.HI R228, R227, 0x2, R228 ;  /* 0x00000002e3e47819 */ /* 0x000fe200000102e4 */
[----:B------:R-:W-:Y:S01]  /*76c0*/  IMAD.SHL.U32 R249, R249, 0x4, RZ ;  /* 0x00000004f9f97824 */ /* 0x000fe200078e00ff */
[----:B------:R-:W-:Y:S01]  /*76d0*/  SHF.L.U64.HI R226, R225, 0x2, R226 ;  /* 0x00000002e1e27819 */ /* 0x000fe200000102e2 */
[----:B------:R-:W-:Y:S01]  /*76e0*/  STL [R1+0xac], R147 ;  /* 0x0000ac9301007387 */ /* 0x000fe20000100800 */
        /* <DEDUP_REMOVED lines=16> */
[----:B------:R-:W-:Y:S01]  /*77f0*/  IMAD.SHL.U32 R239, R239, 0x4, RZ ;  /* 0x00000004efef7824 */ /* 0x000fe200078e00ff */
[----:B-1----:R-:W-:Y:S01]  /*7800*/  CS2R R148, SRZ ;  /* 0x0000000000947805 */ /* 0x002fe2000001ff00 */
[----:B------:R-:W-:Y:S01]  /*7810*/  IMAD.SHL.U32 R237, R237, 0x4, RZ ;  /* 0x00000004eded7824 */ /* 0x000fe200078e00ff */
[----:B------:R1:W-:Y:S01]  /*7820*/  STL [R1+0x98], R142 ;  /* 0x0000988e01007387 */ /* 0x0003e20000100800 */
[----:B------:R-:W-:Y:S01]  /*7830*/  IMAD.SHL.U32 R235, R235, 0x4, RZ ;  /* 0x00000004ebeb7824 */ /* 0x000fe200078e00ff */
[----:B------:R-:W-:Y:S01]  /*7840*/  CS2R R150, SRZ ;  /* 0x0000000000967805 */ /* 0x000fe2000001ff00 */
[----:B------:R-:W-:Y:S01]  /*7850*/  IMAD.SHL.U32 R233, R233, 0x4, RZ ;  /* 0x00000004e9e97824 */ /* 0x000fe200078e00ff */
[----:B------:R-:W-:Y:S01]  /*7860*/  STL [R1+0x94], R141 ;  /* 0x0000948d01007387 */ /* 0x000fe20000100800 */
[----:B------:R-:W-:-:S02]  /*7870*/  IMAD.SHL.U32 R231, R231, 0x4, RZ ;  /* 0x00000004e7e77824 */ /* 0x000fc400078e00ff */
[----:B------:R-:W-:Y:S01]  /*7880*/  IMAD.SHL.U32 R229, R229, 0x4, RZ ;  /* 0x00000004e5e57824 */ /* 0x000fe200078e00ff */
[----:B------:R2:W-:Y:S01]  /*7890*/  STL [R1+0x90], R140 ;  /* 0x0000908c01007387 */ /* 0x0005e20000100800 */
[----:B------:R-:W-:Y:S01]  /*78a0*/  IMAD.SHL.U32 R227, R227, 0x4, RZ ;  /* 0x00000004e3e37824 */ /* 0x000fe200078e00ff */
[----:B-1----:R-:W-:Y:S01]  /*78b0*/  CS2R R142, SRZ ;  /* 0x00000000008e7805 */ /* 0x002fe2000001ff00 */
[----:B------:R-:W-:Y:S01]  /*78c0*/  IMAD.SHL.U32 R225, R225, 0x4, RZ ;  /* 0x00000004e1e17824 */ /* 0x000fe200078e00ff */
[----:B------:R-:W-:Y:S01]  /*78d0*/  STL [R1+0x8c], R115 ;  /* 0x00008c7301007387 */ /* 0x000fe20000100800 */
[----:B------:R-:W-:Y:S02]  /*78e0*/  IMAD.SHL.U32 R223, R223, 0x4, RZ ;  /* 0x00000004dfdf7824 */ /* 0x000fe400078e00ff */
[----:B------:R-:W-:Y:S01]  /*78f0*/  IMAD.SHL.U32 R221, R221, 0x4, RZ ;  /* 0x00000004dddd7824 */ /* 0x000fe200078e00ff */
[----:B------:R1:W-:Y:S01]  /*7900*/  STL [R1+0x88], R114 ;  /* 0x0000887201007387 */ /* 0x0003e20000100800 */
[----:B------:R-:W-:Y:S01]  /*7910*/  IMAD.SHL.U32 R219, R219, 0x4, RZ ;  /* 0x00000004dbdb7824 */ /* 0x000fe200078e00ff */
[----:B--2---:R-:W-:Y:S01]  /*7920*/  CS2R R140, SRZ ;  /* 0x00000000008c7805 */ /* 0x004fe2000001ff00 */
        /* <DEDUP_REMOVED lines=8> */
[----:B------:R-:W-:Y:S04]  /*79b0*/  STL [R1+0x7c], R99 ;  /* 0x00007c6301007387 */ /* 0x000fe80000100800 */
[----:B------:R1:W-:Y:S01]  /*79c0*/  STL [R1+0x78], R98 ;  /* 0x0000786201007387 */ /* 0x0003e20000100800 */
[----:B--2---:R-:W-:-:S03]  /*79d0*/  CS2R R112, SRZ ;  /* 0x0000000000707805 */ /* 0x004fc6000001ff00 */
[----:B------:R-:W-:Y:S04]  /*79e0*/  STL [R1+0x74], R97 ;  /* 0x0000746101007387 */ /* 0x000fe80000100800 */
[----:B------:R2:W-:Y:S01]  /*79f0*/  STL [R1+0x70], R96 ;  /* 0x0000706001007387 */ /* 0x0005e20000100800 */
[----:B-1----:R-:W-:-:S03]  /*7a00*/  CS2R R98, SRZ ;  /* 0x0000000000627805 */ /* 0x002fc6000001ff00 */
[----:B------:R-:W-:Y:S04]  /*7a10*/  STL [R1+0x6c], R87 ;  /* 0x00006c5701007387 */ /* 0x000fe80000100800 */
[----:B------:R1:W-:Y:S01]  /*7a20*/  STL [R1+0x68], R86 ;  /* 0x0000685601007387 */ /* 0x0003e20000100800 */
[----:B--2---:R-:W-:-:S03]  /*7a30*/  CS2R R96, SRZ ;  /* 0x0000000000607805 */ /* 0x004fc6000001ff00 */
[----:B------:R-:W-:Y:S04]  /*7a40*/  STL [R1+0x64], R59 ;  /* 0x0000643b01007387 */ /* 0x000fe80000100800 */
[----:B------:R-:W-:Y:S01]  /*7a50*/  STL [R1+0x60], R58 ;  /* 0x0000603a01007387 */ /* 0x000fe20000100800 */
[----:B-1----:R-:W-:-:S03]  /*7a60*/  CS2R R86, SRZ ;  /* 0x0000000000567805 */ /* 0x002fc6000001ff00 */
[----:B------:R-:W-:Y:S04]  /*7a70*/  STL [R1+0x5c], R57 ;  /* 0x00005c3901007387 */ /* 0x000fe80000100800 */
        /* <DEDUP_REMOVED lines=12> */
[----:B------:R-:W1:Y:S04]  /*7b40*/  S2R R204, SR_TID.X ;  /* 0x0000000000cc7919 */ /* 0x000e680000002100 */
[----:B------:R-:W-:Y:S04]  /*7b50*/  STL [R1+0x28], R24 ;  /* 0x0000281801007387 */ /* 0x000fe80000100800 */
[----:B------:R-:W-:Y:S04]  /*7b60*/  STL [R1+0x24], R23 ;  /* 0x0000241701007387 */ /* 0x000fe80000100800 */
[----:B------:R-:W-:Y:S04]  /*7b70*/  STL [R1+0x20], R22 ;  /* 0x0000201601007387 */ /* 0x000fe80000100800 */
[----:B------:R-:W-:Y:S04]  /*7b80*/  STL [R1+0x1c], R21 ;  /* 0x00001c1501007387 */ /* 0x000fe80000100800 */
[----:B------:R-:W-:Y:S04]  /*7b90*/  STL [R1+0x18], R20 ;  /* 0x0000181401007387 */ /* 0x000fe80000100800 */
[----:B------:R-:W-:Y:S01]  /*7ba0*/  STL [R1+0x14], R11 ;  /* 0x0000140b01007387 */ /* 0x000fe20000100800 */
[----:B-1----:R-:W-:-:S03]  /*7bb0*/  LOP3.LUT R204, R204, 0x3, RZ, 0xc0, !PT ;  /* 0x00000003cccc7812 */ /* 0x002fc600078ec0ff */
[----:B------:R-:W-:Y:S02]  /*7bc0*/  STL [R1+0x10], R10 ;  /* 0x0000100a01007387 */ /* 0x000fe40000100800 */
[----:B------:R-:W-:Y:S02]  /*7bd0*/  IMAD R204, R204, 0x220, RZ ;  /* 0x00000220cccc7824 */ /* 0x000fe400078e02ff */
[----:B------:R-:W-:Y:S04]  /*7be0*/  STL [R1+0xc], R9 ;  /* 0x00000c0901007387 */ /* 0x000fe80000100800 */
[----:B------:R1:W-:Y:S04]  /*7bf0*/  STL [R1+0x8], R8 ;  /* 0x0000080801007387 */ /* 0x0003e80000100800 */
[----:B------:R-:W2:Y:S04]  /*7c00*/  S2R R207, SR_TID.X ;  /* 0x0000000000cf7919 */ /* 0x000ea80000002100 */
[----:B------:R3:W-:Y:S01]  /*7c10*/  STL [R1+0x4], R7 ;  /* 0x0000040701007387 */ /* 0x0007e20000100800 */
[----:B-1----:R-:W-:-:S03]  /*7c20*/  IADD3 R8, R203, -0x3, RZ ;  /* 0xfffffffdcb087810 */ /* 0x002fc60007ffe0ff */
[----:B------:R-:W1:Y:S04]  /*7c30*/  S2R R196, SR_TID.X ;  /* 0x0000000000c47919 */ /* 0x000e680000002100 */
[----:B------:R4:W-:Y:S01]  /*7c40*/  STL [R1], R6 ;  /* 0x0000000601007387 */ /* 0x0009e20000100800 */
[----:B---3--:R-:W-:Y:S02]  /*7c50*/  SHF.L.U64.HI R7, R193, 0x2, R192 ;  /* 0x00000002c1077819 */ /* 0x008fe400000102c0 */
[----:B----4-:R-:W-:Y:S02]  /*7c60*/  SHF.L.U64.HI R6, R195, 0x2, R194 ;  /* 0x00000002c3067819 */ /* 0x010fe400000102c2 */
[----:B------:R-:W-:Y:S02]  /*7c70*/  LOP3.LUT R6, R202, 0x40, RZ, 0x3c, !PT ;  /* 0x00000040ca067812 */ /* 0x000fe400078e3cff */
[----:B--2---:R-:W-:-:S03]  /*7c80*/  LOP3.LUT R207, R207, 0x7f, RZ, 0xc0, !PT ;  /* 0x0000007fcfcf7812 */ /* 0x004fc600078ec0ff */
[----:B------:R2:W-:Y:S02]  /*7c90*/  STL [R1+0x148], R6 ;  /* 0x0001480601007387 */ /* 0x0005e40000100800 */
[----:B------:R-:W-:Y:S01]  /*7ca0*/  IMAD.SHL.U32 R207, R207, 0x4, RZ ;  /* 0x00000004cfcf7824 */ /* 0x000fe200078e00ff */
[----:B-1----:R-:W-:-:S04]  /*7cb0*/  LOP3.LUT R204, R204, 0x5c, R196, 0x78, !PT ;  /* 0x0000005ccccc7812 */ /* 0x002fc800078e78c4 */
[----:B------:R-:W-:Y:S02]  /*7cc0*/  LOP3.LUT R7, R204, 0x20, RZ, 0x3c, !PT ;  /* 0x00000020cc077812 */ /* 0x000fe400078e3cff */
.L_x_2:
[----:B------:R-:W3:Y:S01]  /*7cd0*/  LDL R188, [R1+0x148] ;  /* 0x0001480001bc7983 */ /* 0x000ee20000100800 */
[----:B------:R-:W-:-:S04]  /*7ce0*/  DEPBAR.LE SB0, 0x4 ;  /* 0x000081000000791a */ /* 0x000fc80000000000 */
[----:B------:R-:W-:Y:S02]  /*7cf0*/  IADD3 R199, R199, 0x1, RZ ;  /* 0x00000001c7c77810 */ /* 0x000fe40007ffe0ff */
[----:B--2---:R-:W-:Y:S01]  /*7d00*/  LOP3.LUT R6, R204, 0x20, RZ, 0x3c, !PT ;  /* 0x00000020cc067812 */ /* 0x004fe200078e3cff */
[----:B------:R-:W-:Y:S01]  /*7d10*/  BAR.SYNC.DEFER_BLOCKING 0x0 ;  /* 0x0000000000007b1d */ /* 0x000fe20000010000 */
[----:B------:R-:W-:-:S04]  /*7d20*/  ISETP.GT.AND P0, PT, R199, 0x2, PT ;  /* 0x00000002c700780c */ /* 0x000fc80003f04270 */
[----:B------:R-:W-:-:S05]  /*7d30*/  SEL R199, R199, RZ, !P0 ;  /* 0x000000ffc7c77207 */ /* 0x000fca0004000000 */
[C---:B------:R-:W-:Y:S02]  /*7d40*/  IMAD R7, R199.reuse, 0x4000, R6 ;  /* 0x00004000c7077824 */ /* 0x040fe400078e0206 */
[C---:B------:R-:W-:Y:S02]  /*7d50*/  IMAD R196, R199.reuse, 0x4000, R204 ;  /* 0x00004000c7c47824 */ /* 0x040fe400078e02cc */
[----:B------:R-:W-:-:S03]  /*7d60*/  IMAD R6, R199, 0x4000, R202 ;  /* 0x00004000c7067824 */ /* 0x000fc600078e02ca */
[----:B------:R-:W-:Y:S04]  /*7d70*/  LDS R144, [R196+0x180] ;  /* 0x00018000c4907984 */ /* 0x000fe80000000800 */
[----:B------:R-:W-:Y:S04]  /*7d80*/  LDS R146, [R196+0x980] ;  /* 0x00098000c4927984 */ /* 0x000fe80000000800 */
[----:B------:R-:W-:Y:S04]  /*7d90*/  LDS R145, [R7+0x180] ;  /* 0x0001800007917984 */ /* 0x000fe80000000800 */
[----:B------:R-:W-:Y:S04]  /*7da0*/  LDS R147, [R7+0x980] ;  /* 0x0009800007937984 */ /* 0x000fe80000000800 */
[----:B------:R-:W1:Y:S04]  /*7db0*/  LDSM.16.M88.4 R20, [R6+0xd000] ;  /* 0x00d000000614783b */ /* 0x000e680000000200 */
[----:B------:R-:W-:Y:S04]  /*7dc0*/  LDS R156, [R196] ;  /* 0x00000000c49c7984 */ /* 0x000fe80000000800 */
[----:B------:R-:W-:Y:S04]  /*7dd0*/  LDS R158, [R196+0x800] ;  /* 0x00080000c49e7984 */ /* 0x000fe80000000800 */
[----:B------:R-:W-:Y:S04]  /*7de0*/  LDS R157, [R7] ;  /* 0x00000000079d7984 */ /* 0x000fe80000000800 */
[----:B------:R-:W-:Y:S04]  /*7df0*/  LDS R159, [R7+0x800] ;  /* 0x00080000079f7984 */ /* 0x000fe80000000800 */
[----:B------:R-:W-:Y:S04]  /*7e00*/  LDS R160, [R196+0x80] ;  /* 0x00008000c4a07984 */ /* 0x000fe80000000800 */
[----:B------:R-:W-:Y:S04]  /*7e10*/  LDS R162, [R196+0x880] ;  /* 0x00088000c4a27984 */ /* 0x000fe80000000800 */
[----:B------:R-:W-:Y:S04]  /*7e20*/  LDS R161, [R7+0x80] ;  /* 0x0000800007a17984 */ /* 0x000fe80000000800 */
[----:B------:R-:W-:Y:S04]  /*7e30*/  LDS R163, [R7+0x880] ;  /* 0x0008800007a37984 */ /* 0x000fe80000000800 */
[----:B------:R-:W2:Y:S01]  /*7e40*/  LDSM.16.M88.4 R24, [R6+0xc800] ;  /* 0x00c800000618783b */ /* 0x000ea20000000200 */
[C---:B-1----:R-:W-:Y:S03]  /*7e50*/  HMMA.1688.F32.TF32 R56, R144.reuse, R20, R12 ;  /* 0x000000149038723c */ /* 0x042fe6000008100c */
[----:B------:R-:W1:Y:S04]  /*7e60*/  LDSM.16.M88.4 R12, [R6+0xe000] ;  /* 0x00e00000060c783b */ /* 0x000e680000000200 */
[----:B------:R-:W4:Y:S04]  /*7e70*/  LDSM.16.M88.4 R8, [R6+0xe800] ;  /* 0x00e800000608783b */ /* 0x000f280000000200 */
[----:B------:R-:W5:Y:S04]  /*7e80*/  LDSM.16.M88.4 R28, [R6+0xc000] ;  /* 0x00c00000061c783b */ /* 0x000f680000000200 */
[----:B------:R-:W-:Y:S04]  /*7e90*/  LDS R152, [R196+0x100] ;  /* 0x00010000c4987984 */ /* 0x000fe80000000800 */
[----:B------:R-:W-:Y:S04]  /*7ea0*/  LDS R154, [R196+0x900] ;  /* 0x00090000c49a7984 */ /* 0x000fe80000000800 */
[----:B------:R-:W-:Y:S04]  /*7eb0*/  LDS R153, [R7+0x100] ;  /* 0x0001000007997984 */ /* 0x000fe80000000800 */
[----:B------:R-:W-:Y:S01]  /*7ec0*/  LDS R155, [R7+0x900] ;  /* 0x00090000079b7984 */ /* 0x000fe20000000800 */
[----:B--2---:R-:W-:Y:S03]  /*7ed0*/  HMMA.1688.F32.TF32 R52, R144, R24, R16 ;  /* 0x000000189034723c */ /* 0x004fe60000081010 */
[----:B------:R-:W2:Y:S05]  /*7ee0*/  LDSM.16.M88.4 R16, [R6+0xd800] ;  /* 0x00d800000610783b */ /* 0x000eaa0000000200 */
[-C--:B-1----:R-:W-:Y:S08]  /*7ef0*/  HMMA.1688.F32.TF32 R168, R156, R12.reuse, R88 ;  /* 0x0000000c9ca8723c */ /* 0x082ff00000081058 */
[----:B------:R-:W-:Y:S01]  /*7f00*/  HMMA.1688.F32.TF32 R88, R160, R12, R108 ;  /* 0x0000000ca058723c */ /* 0x000fe2000008106c */
[----:B------:R-:W1:Y:S07]  /*7f10*/  LDSM.16.M88.4 R108, [R6+0xf000] ;  /* 0x00f00000066c783b */ /* 0x000e6e0000000200 */
[C---:B----4-:R-:W-:Y:S01]  /*7f20*/  HMMA.1688.F32.TF32 R176, R156.reuse, R8, R104 ;  /* 0x000000089cb0723c */ /* 0x050fe20000081068 */
[----:B------:R-:W4:Y:S07]  /*7f30*/  LDSM.16.M88.4 R104, [R6+0xf800] ;  /* 0x00f800000668783b */ /* 0x000f2e0000000200 */
[C---:B-----5:R-:W-:Y:S08]  /*7f40*/  HMMA.1688.F32.TF32 R116, R156.reuse, R28, R116 ;  /* 0x0000001c9c74723c */ /* 0x060ff00000081074 */
[C---:B------:R-:W-:Y:S08]  /*7f50*/  HMMA.1688.F32.TF32 R68, R156.reuse, R24, R68 ;  /* 0x000000189c44723c */ /* 0x040ff00000081044 */
[C---:B------:R-:W-:Y:S08]  /*7f60*/  HMMA.1688.F32.TF32 R60, R156.reuse, R20, R60 ;  /* 0x000000149c3c723c */ /* 0x040ff0000008103c */
[C---:B--2---:R-:W-:Y:S08]  /*7f70*/  HMMA.1688.F32.TF32 R72, R156.reuse, R16, R72 ;  /* 0x000000109c48723c */ /* 0x044ff00000081048 */
[C---:B-1----:R-:W-:Y:S08]  /*7f80*/  HMMA.1688.F32.TF32 R172, R156.reuse, R108, R172 ;  /* 0x0000006c9cac723c */ /* 0x042ff000000810ac */
[----:B----4-:R-:W-:Y:S01]  /*7f90*/  HMMA.1688.F32.TF32 R184, R156, R104, R124 ;  /* 0x000000689cb8723c */ /* 0x010fe2000008107c */
[----:B------:R-:W-:Y:S04]  /*7fa0*/  LDS R124, [R196+0x1180] ;  /* 0x00118000c47c7984 */ /* 0x000fe80000000800 */
[----:B------:R-:W-:Y:S03]  /*7fb0*/  LDS R126, [R196+0x1980] ;  /* 0x00198000c47e7984 */ /* 0x000fe60000000800 */
[C---:B------:R-:W-:Y:S01]  /*7fc0*/  HMMA.1688.F32.TF32 R36, R160.reuse, R28, R36 ;  /* 0x0000001ca024723c */ /* 0x040fe20000081024 */
[----:B------:R-:W-:Y:S04]  /*7fd0*/  LDS R125, [R7+0x1180] ;  /* 0x00118000077d7984 */ /* 0x000fe80000000800 */
[----:B------:R-:W-:Y:S03]  /*7fe0*/  LDS R127, [R7+0x1980] ;  /* 0x00198000077f7984 */ /* 0x000fe60000000800 */
[C---:B------:R-:W-:Y:S08]  /*7ff0*/  HMMA.1688.F32.TF32 R64, R160.reuse, R24, R64 ;  /* 0x00000018a040723c */ /* 0x040ff00000081040 */
[C---:B------:R-:W-:Y:S08]  /*8000*/  HMMA.1688.F32.TF32 R32, R160.reuse, R20, R32 ;  /* 0x00000014a020723c */ /* 0x040ff00000081020 */
[C---:B------:R-:W-:Y:S08]  /*8010*/  HMMA.1688.F32.TF32 R76, R160.reuse, R16, R76 ;  /* 0x00000010a04c723c */ /* 0x040ff0000008104c */
[C---:B------:R-:W-:Y:S08]  /*8020*/  HMMA.1688.F32.TF32 R164, R160.reuse, R8, R164 ;  /* 0x00000008a0a4723c */ /* 0x040ff000000810a4 */
[C---:B------:R-:W-:Y:S08]  /*8030*/  HMMA.1688.F32.TF32 R156, R160.reuse, R108, R128 ;  /* 0x0000006ca09c723c */ /* 0x040ff00000081080 */
[----:B------:R-:W-:Y:S01]  /*8040*/  HMMA.1688.F32.TF32 R160, R160, R104, R132 ;  /* 0x00000068a0a0723c */ /* 0x000fe20000081084 */
[----:B------:R-:W-:Y:S04]  /*8050*/  LDS R132, [R196+0x1000] ;  /* 0x00100000c4847984 */ /* 0x000fe80000000800 */
[----:B------:R-:W-:Y:S03]  /*8060*/  LDS R134, [R196+0x1800] ;  /* 0x00180000c4867984 */ /* 0x000fe60000000800 */
[-C--:B------:R-:W-:Y:S01]  /*8070*/  HMMA.1688.F32.TF32 R48, R152, R28.reuse, R48 ;  /* 0x0000001c9830723c */ /* 0x080fe20000081030 */
[----:B------:R-:W-:Y:S04]  /*8080*/  LDS R133, [R7+0x1000] ;  /* 0x0010000007857984 */ /* 0x000fe80000000800 */
[----:B------:R-:W1:Y:S03]  /*8090*/  LDS R135, [R7+0x1800] ;  /* 0x0018000007877984 */ /* 0x000e660000000800 */
[----:B------:R-:W-:Y:S08]  /*80a0*/  HMMA.1688.F32.TF32 R180, R144, R28, R180 ;  /* 0x0000001c90b4723c */ /* 0x000ff000000810b4 */
[C---:B------:R-:W-:Y:S08]  /*80b0*/  HMMA.1688.F32.TF32 R40, R152.reuse, R24, R40 ;  /* 0x000000189828723c */ /* 0x040ff00000081028 */
[C---:B------:R-:W-:Y:S08]  /*80c0*/  HMMA.1688.F32.TF32 R44, R152.reuse, R20, R44 ;  /* 0x00000014982c723c */ /* 0x040ff0000008102c */
[-C--:B------:R-:W-:Y:S08]  /*80d0*/  HMMA.1688.F32.TF32 R80, R152, R16.reuse, R80 ;  /* 0x000000109850723c */ /* 0x080ff00000081050 */
[----:B------:R-:W-:Y:S08]  /*80e0*/  HMMA.1688.F32.TF32 R84, R144, R16, R84 ;  /* 0x000000109054723c */ /* 0x000ff00000081054 */
[-C--:B------:R-:W-:Y:S08]  /*80f0*/  HMMA.1688.F32.TF32 R92, R152, R12.reuse, R92 ;  /* 0x0000000c985c723c */ /* 0x080ff0000008105c */
[----:B------:R-:W-:Y:S08]  /*8100*/  HMMA.1688.F32.TF32 R96, R144, R12, R96 ;  /* 0x0000000c9060723c */ /* 0x000ff00000081060 */
[-C--:B------:R-:W-:Y:S08]  /*8110*/  HMMA.1688.F32.TF32 R100, R152, R8.reuse, R100 ;  /* 0x000000089864723c */ /* 0x080ff00000081064 */
[----:B------:R-:W-:Y:S08]  /*8120*/  HMMA.1688.F32.TF32 R112, R144, R8, R112 ;  /* 0x000000089070723c */ /* 0x000ff00000081070 */
[C---:B------:R-:W-:Y:S08]  /*8130*/  HMMA.1688.F32.TF32 R136, R152.reuse, R108, R136 ;  /* 0x0000006c9888723c */ /* 0x040ff00000081088 */
[----:B------:R-:W-:Y:S01]  /*8140*/  HMMA.1688.F32.TF32 R120, R152, R104, R120 ;  /* 0x000000689878723c */ /* 0x000fe20000081078 */
[----:B------:R-:W-:Y:S04]  /*8150*/  LDS R152, [R196+0x1100] ;  /* 0x00110000c4987984 */ /* 0x000fe80000000800 */
[----:B------:R-:W-:Y:S03]  /*8160*/  LDS R154, [R196+0x1900] ;  /* 0x00190000c49a7984 */ /* 0x000fe60000000800 */
[C---:B------:R-:W-:Y:S01]  /*8170*/  HMMA.1688.F32.TF32 R148, R144.reuse, R108, R148 ;  /* 0x0000006c9094723c */ /* 0x040fe20000081094 */
[----:B------:R-:W-:Y:S04]  /*8180*/  LDS R153, [R7+0x1100] ;  /* 0x0011000007997984 */ /* 0x000fe80000000800 */
[----:B------:R-:W-:Y:S03]  /*8190*/  LDS R155, [R7+0x1900] ;  /* 0x00190000079b7984 */ /* 0x000fe60000000800 */
[----:B------:R-:W-:Y:S01]  /*81a0*/  HMMA.1688.F32.TF32 R140, R144, R104, R140 ;  /* 0x00000068908c723c */ /* 0x000fe2000008108c */
[----:B------:R-:W-:Y:S04]  /*81b0*/  LDS R144, [R196+0x1080] ;  /* 0x00108000c4907984 */ /* 0x000fe80000000800 */
[----:B------:R-:W-:Y:S04]  /*81c0*/  LDS R146, [R196+0x1880] ;  /* 0x00188000c4927984 */ /* 0x000fe80000000800 */
[----:B------:R-:W-:Y:S04]  /*81d0*/  LDS R145, [R7+0x1080] ;  /* 0x0010800007917984 */ /* 0x000fe80000000800 */
[----:B------:R-:W2:Y:S01]  /*81e0*/  LDS R147, [R7+0x1880] ;  /* 0x0018800007937984 */ /* 0x000ea20000000800 */
[----:B---3--:R-:W-:Y:S01]  /*81f0*/  IMAD R6, R199, 0x4000, R188 ;  /* 0x00004000c7067824 */ /* 0x008fe200078e02bc */
[C---:B-1----:R-:W-:Y:S02]  /*8200*/  HMMA.1688.F32.TF32 R128, R132.reuse, R18, R72 ;  /* 0x000000128480723c */ /* 0x042fe40000081048 */
[----:B------:R-:W-:Y:S04]  /*8210*/  LDS R108, [R196+0x2180] ;  /* 0x00218000c46c7984 */ /* 0x000fe80000000800 */
[----:B------:R-:W-:Y:S02]  /*8220*/  LDS R109, [R7+0x2180] ;  /* 0x00218000076d7984 */ /* 0x000fe40000000800 */
[C---:B------:R-:W-:Y:S08]  /*8230*/  HMMA.1688.F32.TF32 R116, R132.reuse, R30, R116 ;  /* 0x0000001e8474723c */ /* 0x040ff00000081074 */
[C---:B------:R-:W-:Y:S08]  /*8240*/  HMMA.1688.F32.TF32 R68, R132.reuse, R26, R68 ;  /* 0x0000001a8444723c */ /* 0x040ff00000081044 */
[C---:B------:R-:W-:Y:S08]  /*8250*/  HMMA.1688.F32.TF32 R60, R132.reuse, R22, R60 ;  /* 0x00000016843c723c */ /* 0x040ff0000008103c */
[C---:B------:R-:W-:Y:S08]  /*8260*/  HMMA.1688.F32.TF32 R72, R132.reuse, R14, R168 ;  /* 0x0000000e8448723c */ /* 0x040ff000000810a8 */
[C---:B------:R-:W-:Y:S08]  /*8270*/  HMMA.1688.F32.TF32 R176, R132.reuse, R10, R176 ;  /* 0x0000000a84b0723c */ /* 0x040ff000000810b0 */
[C---:B------:R-:W-:Y:S08]  /*8280*/  HMMA.1688.F32.TF32 R192, R132.reuse, R110, R172 ;  /* 0x0000006e84c0723c */ /* 0x040ff000000810ac */
[----:B------:R-:W-:Y:S08]  /*8290*/  HMMA.1688.F32.TF32 R184, R132, R106, R184 ;  /* 0x0000006a84b8723c */ /* 0x000ff000000810b8 */
[C---:B--2---:R-:W-:Y:S08]  /*82a0*/  HMMA.1688.F32.TF32 R36, R144.reuse, R30, R36 ;  /* 0x0000001e9024723c */ /* 0x044ff00000081024 */
        /* <DEDUP_REMOVED lines=10> */
[----:B------:R-:W-:Y:S03]  /*8350*/  LDS R159, [R7+0x2800] ;  /* 0x00280000079f7984 */ /* 0x000fe60000000800 */
[----:B------:R-:W-:Y:S08]  /*8360*/  HMMA.1688.F32.TF32 R180, R124, R30, R180 ;  /* 0x0000001e7cb4723c */ /* 0x000ff000000810b4 */
[----:B------:R-:W-:Y:S01]  /*8370*/  HMMA.1688.F32.TF32 R144, R144, R106, R160 ;  /* 0x0000006a9090723c */ /* 0x000fe200000810a0 */
        /* <DEDUP_REMOVED lines=13> */
[C---:B------:R-:W-:Y:S01]  /*8450*/  HMMA.1688.F32.TF32 R28, R124.reuse, R18, R84 ;  /* 0x000000127c1c723c */ /* 0x040fe20000081054 */
[----:B------:R-:W-:Y:S04]  /*8460*/  LDS R153, [R7+0x2100] ;  /* 0x0021000007997984 */ /* 0x000fe80000000800 */
[----:B------:R-:W-:Y:S03]  /*8470*/  LDS R155, [R7+0x2900] ;  /* 0x00290000079b7984 */ /* 0x000fe60000000800 */
[C---:B------:R-:W-:Y:S01]  /*8480*/  HMMA.1688.F32.TF32 R168, R124.reuse, R110, R148 ;  /* 0x0000006e7ca8723c */ /* 0x040fe20000081094 */
[----:B------:R-:W-:Y:S04]  /*8490*/  LDS R110, [R196+0x2980] ;  /* 0x00298000c46e7984 */ /* 0x000fe80000000800 */
[----:B------:R-:W-:Y:S04]  /*84a0*/  LDS R111, [R7+0x2980] ;  /* 0x00298000076f7984 */ /* 0x000fe80000000800 */
[----:B------:R-:W1:Y:S04]  /*84b0*/  LDSM.16.M88.4 R84, [R6+0xd800] ;  /* 0x00d800000654783b */ /* 0x000e680000000200 */
[----:B------:R-:W2:Y:S01]  /*84c0*/  LDSM.16.M88.4 R16, [R6+0xc800] ;  /* 0x00c800000610783b */ /* 0x000ea20000000200 */
[C---:B------:R-:W-:Y:S03]  /*84d0*/  HMMA.1688.F32.TF32 R172, R124.reuse, R26, R52 ;  /* 0x0000001a7cac723c */ /* 0x040fe60000081034 */
[----:B------:R-:W-:Y:S05]  /*84e0*/  LDSM.16.M88.4 R148, [R6+0xf000] ;  /* 0x00f000000694783b */ /* 0x000fea0000000200 */
[C---:B------:R-:W-:Y:S01]  /*84f0*/  HMMA.1688.F32.TF32 R52, R124.reuse, R14, R96 ;  /* 0x0000000e7c34723c */ /* 0x040fe20000081060 */
[----:B------:R-:W3:Y:S04]  /*8500*/  LDSM.16.M88.4 R12, [R6+0xd000] ;  /* 0x00d00000060c783b */ /* 0x000ee80000000200 */
[----:B------:R-:W-:Y:S03]  /*8510*/  LDSM.16.M88.4 R96, [R6+0xe000] ;  /* 0x00e000000660783b */ /* 0x000fe60000000200 */
[C---:B------:R-:W-:Y:S08]  /*8520*/  HMMA.1688.F32.TF32 R24, R124.reuse, R22, R56 ;  /* 0x000000167c18723c */ /* 0x040ff00000081038 */
[C---:B------:R-:W-:Y:S01]  /*8530*/  HMMA.1688.F32.TF32 R56, R124.reuse, R10, R112 ;  /* 0x0000000a7c38723c */ /* 0x040fe20000081070 */
[----:B------:R-:W4:Y:S04]  /*8540*/  LDSM.16.M88.4 R8, [R6+0xc000] ;  /* 0x00c000000608783b */ /* 0x000f280000000200 */
[----:B------:R-:W2:Y:S03]  /*8550*/  LDSM.16.M88.4 R112, [R6+0xe800] ;  /* 0x00e800000670783b */ /* 0x000ea60000000200 */
[----:B------:R-:W-:Y:S01]  /*8560*/  HMMA.1688.F32.TF32 R124, R124, R106, R140 ;  /* 0x0000006a7c7c723c */ /* 0x000fe2000008108c */
[----:B------:R-:W3:Y:S07]  /*8570*/  LDSM.16.M88.4 R140, [R6+0xf800] ;  /* 0x00f80000068c783b */ /* 0x000eee0000000200 */
[-C--:B-1----:R-:W-:Y:S08]  /*8580*/  HMMA.1688.F32.TF32 R104, R156, R84.reuse, R128 ;  /* 0x000000549c68723c */ /* 0x082ff00000081080 */
[-C--:B------:R-:W-:Y:S08]  /*8590*/  HMMA.1688.F32.TF32 R76, R160, R84.reuse, R76 ;  /* 0x00000054a04c723c */ /* 0x080ff0000008104c */
[-C--:B------:R-:W-:Y:S08]  /*85a0*/  HMMA.1688.F32.TF32 R80, R152, R84.reuse, R80 ;  /* 0x000000549850723c */ /* 0x080ff00000081050 */
[----:B------:R-:W-:Y:S01]  /*85b0*/  HMMA.1688.F32.TF32 R28, R108, R84, R28 ;  /* 0x000000546c1c723c */ /* 0x000fe2000008101c */
[----:B------:R-:W5:Y:S07]  /*85c0*/  LDL R84, [R1+0x8] ;  /* 0x0000080001547983 */ /* 0x000f6e0000100800 */
[-C--:B--2---:R-:W-:Y:S08]  /*85d0*/  HMMA.1688.F32.TF32 R68, R156, R16.reuse, R68 ;  /* 0x000000109c44723c */ /* 0x084ff00000081044 */
[-C--:B------:R-:W-:Y:S08]  /*85e0*/  HMMA.1688.F32.TF32 R64, R160, R16.reuse, R64 ;  /* 0x00000010a040723c */ /* 0x080ff00000081040 */
[-C--:B------:R-:W-:Y:S08]  /*85f0*/  HMMA.1688.F32.TF32 R40, R152, R16.reuse, R40 ;  /* 0x000000109828723c */ /* 0x080ff00000081028 */
[----:B------:R-:W-:Y:S01]  /*8600*/  HMMA.1688.F32.TF32 R20, R108, R16, R172 ;  /* 0x000000106c14723c */ /* 0x000fe200000810ac */
[----:B------:R-:W2:Y:S04]  /*8610*/  LDL R17, [R1+0xc] ;  /* 0x00000c0001117983 */ /* 0x000ea80000100800 */
[----:B------:R-:W2:Y:S03]  /*8620*/  LDL R16, [R1+0x28] ;  /* 0x0000280001107983 */ /* 0x000ea60000100800 */
[-C--:B---3--:R-:W-:Y:S08]  /*8630*/  HMMA.1688.F32.TF32 R60, R156, R12.reuse, R60 ;  /* 0x0000000c9c3c723c */ /* 0x088ff0000008103c */
[-C--:B------:R-:W-:Y:S08]  /*8640*/  HMMA.1688.F32.TF32 R32, R160, R12.reuse, R32 ;  /* 0x0000000ca020723c */ /* 0x080ff00000081020 */
[-C--:B------:R-:W-:Y:S08]  /*8650*/  HMMA.1688.F32.TF32 R44, R152, R12.reuse, R44 ;  /* 0x0000000c982c723c */ /* 0x080ff0000008102c */
[----:B------:R-:W-:Y:S01]  /*8660*/  HMMA.1688.F32.TF32 R24, R108, R12, R24 ;  /* 0x0000000c6c18723c */ /* 0x000fe20000081018 */
[----:B------:R-:W2:Y:S07]  /*8670*/  LDL R13, [R1+0x2c] ;  /* 0x00002c00010d7983 */ /* 0x000eae0000100800 */
[C---:B----4-:R-:W-:Y:S08]  /*8680*/  HMMA.1688.F32.TF32 R48, R152.reuse, R8, R48 ;  /* 0x000000089830723c */ /* 0x050ff00000081030 */
[C---:B------:R-:W-:Y:S08]  /*8690*/  HMMA.1688.F32.TF32 R92, R152.reuse, R96, R92 ;  /* 0x00000060985c723c */ /* 0x040ff0000008105c */
[C---:B------:R-:W-:Y:S08]  /*86a0*/  HMMA.1688.F32.TF32 R100, R152.reuse, R112, R100 ;  /* 0x000000709864723c */ /* 0x040ff00000081064 */
[C---:B------:R-:W-:Y:S08]  /*86b0*/  HMMA.1688.F32.TF32 R136, R152.reuse, R148, R136 ;  /* 0x000000949888723c */ /* 0x040ff00000081088 */
[----:B------:R-:W-:Y:S01]  /*86c0*/  HMMA.1688.F32.TF32 R120, R152, R140, R120 ;  /* 0x0000008c9878723c */ /* 0x000fe20000081078 */
[----:B------:R-:W-:Y:S04]  /*86d0*/  LDS R152, [R196+0x3100] ;  /* 0x00310000c4987984 */ /* 0x000fe80000000800 */
[----:B------:R-:W-:Y:S04]  /*86e0*/  LDS R154, [R196+0x3900] ;  /* 0x00390000c49a7984 */ /* 0x000fe80000000800 */
[----:B------:R-:W-:Y:S04]  /*86f0*/  LDS R153, [R7+0x3100] ;  /* 0x0031000007997984 */ /* 0x000fe80000000800 */
[----:B------:R-:W1:Y:S01]  /*8700*/  LDS R155, [R7+0x3900] ;  /* 0x00390000079b7984 */ /* 0x000e620000000800 */
[----:B------:R-:W-:Y:S01]  /*8710*/  HMMA.1688.F32.TF32 R188, R108, R8, R180 ;  /* 0x000000086cbc723c */ /* 0x000fe200000810b4 */
[----:B------:R-:W-:-:S02]  /*8720*/  ISETP.GT.AND P1, PT, R4, RZ, PT ;  /* 0x000000ff0400720c */ /* 0x000fc40003f24270 */
[----:B------:R-:W-:-:S05]  /*8730*/  ISETP.GT.AND P2, PT, R4, 0x4, PT ;  /* 0x000000040400780c */ /* 0x000fca0003f44270 */
[----:B------:R-:W-:Y:S01]  /*8740*/  HMMA.1688.F32.TF32 R116, R156, R8, R116 ;  /* 0x000000089c74723c */ /* 0x000fe20000081074 */
[----:B------:R-:W-:-:S07]  /*8750*/  SEL R6, RZ, 0x4, !P2 ;  /* 0x00000004ff067807 */ /* 0x000fce0005000000 */
[----:B------:R-:W-:Y:S07]  /*8760*/  HMMA.1688.F32.TF32 R36, R160, R8, R36 ;  /* 0x00000008a024723c */ /* 0x000fee0000081024 */
[----:B------:R-:W-:Y:S01]  /*8770*/  IADD3 R9, R203, -0x3, RZ ;  /* 0xfffffffdcb097810 */ /* 0x000fe20007ffe0ff */
[----:B------:R-:W-:Y:S01]  /*8780*/  HMMA.1688.F32.TF32 R172, R156, R96, R72 ;  /* 0x000000609cac723c */ /* 0x000fe20000081048 */
[----:B------:R-:W-:Y:S02]  /*8790*/  SEL R8, RZ, 0x4, !P1 ;  /* 0x00000004ff087807 */ /* 0x000fe40004800000 */
[----:B------:R-:W-:-:S05]  /*87a0*/  ISETP.GE.AND P0, PT, R201, R9, PT ;  /* 0x00000009c900720c */ /* 0x000fca0003f06270 */
[C---:B------:R-:W-:Y:S08]  /*87b0*/  HMMA.1688.F32.TF32 R176, R156.reuse, R112, R176 ;  /* 0x000000709cb0723c */ /* 0x040ff000000810b0 */
[C---:B------:R-:W-:Y:S01]  /*87c0*/  HMMA.1688.F32.TF32 R180, R156.reuse, R148, R192 ;  /* 0x000000949cb4723c */ /* 0x040fe200000810c0 */
[----:B------:R-:W-:Y:S04]  /*87d0*/  LDS R192, [R196+0x3000] ;  /* 0x00300000c4c07984 */ /* 0x000fe80000000800 */
[----:B------:R-:W-:Y:S03]  /*87e0*/  LDS R194, [R196+0x3800] ;  /* 0x00380000c4c27984 */ /* 0x000fe60000000800 */
[----:B------:R-:W-:Y:S01]  /*87f0*/  HMMA.1688.F32.TF32 R184, R156, R140, R184 ;  /* 0x0000008c9cb8723c */ /* 0x000fe200000810b8 */
[----:B------:R-:W-:Y:S04]  /*8800*/  LDS R193, [R7+0x3000] ;  /* 0x0030000007c17984 */ /* 0x000fe80000000800 */
[----:B------:R-:W4:Y:S03]  /*8810*/  LDS R195, [R7+0x3800] ;  /* 0x0038000007c37984 */ /* 0x000f260000000800 */
[C---:B-1----:R-:W-:Y:S01]  /*8820*/  HMMA.1688.F32.TF32 R48, R152.reuse, R10, R48 ;  /* 0x0000000a9830723c */ /* 0x042fe20000081030 */
[----:B------:R-:W-:Y:S04]  /*8830*/  LDS R156, [R196+0x3080] ;  /* 0x00308000c49c7984 */ /* 0x000fe80000000800 */
[----:B------:R-:W-:Y:S03]  /*8840*/  LDS R158, [R196+0x3880] ;  /* 0x00388000c49e7984 */ /* 0x000fe60000000800 */
[C---:B------:R-:W-:Y:S01]  /*8850*/  HMMA.1688.F32.TF32 R40, R152.reuse, R18, R40 ;  /* 0x000000129828723c */ /* 0x040fe20000081028 */
[----:B------:R-:W-:Y:S04]  /*8860*/  LDS R157, [R7+0x3080] ;  /* 0x00308000079d7984 */ /* 0x000fe80000000800 */
[----:B------:R-:W1:Y:S03]  /*8870*/  LDS R159, [R7+0x3880] ;  /* 0x00388000079f7984 */ /* 0x000e660000000800 */
[C---:B------:R-:W-:Y:S08]  /*8880*/  HMMA.1688.F32.TF32 R44, R152.reuse, R14, R44 ;  /* 0x0000000e982c723c */ /* 0x040ff0000008102c */
[C---:B------:R-:W-:Y:S08]  /*8890*/  HMMA.1688.F32.TF32 R80, R152.reuse, R86, R80 ;  /* 0x000000569850723c */ /* 0x040ff00000081050 */
[C---:B------:R-:W-:Y:S08]  /*88a0*/  HMMA.1688.F32.TF32 R92, R152.reuse, R98, R92 ;  /* 0x00000062985c723c */ /* 0x040ff0000008105c */
[C---:B------:R-:W-:Y:S08]  /*88b0*/  HMMA.1688.F32.TF32 R100, R152.reuse, R114, R100 ;  /* 0x000000729864723c */ /* 0x040ff00000081064 */
[C---:B------:R-:W-:Y:S08]  /*88c0*/  HMMA.1688.F32.TF32 R136, R152.reuse, R150, R136 ;  /* 0x000000969888723c */ /* 0x040ff00000081088 */
[----:B------:R-:W-:Y:S01]  /*88d0*/  HMMA.1688.F32.TF32 R120, R152, R142, R120 ;  /* 0x0000008e9878723c */ /* 0x000fe20000081078 */
[----:B------:R-:W-:Y:S04]  /*88e0*/  LDS R152, [R196+0x3180] ;  /* 0x00318000c4987984 */ /* 0x000fe80000000800 */
[----:B------:R-:W-:Y:S04]  /*88f0*/  LDS R154, [R196+0x3980] ;  /* 0x00398000c49a7984 */ /* 0x000fe80000000800 */
[----:B------:R-:W-:Y:S04]  /*8900*/  LDS R153, [R7+0x3180] ;  /* 0x0031800007997984 */ /* 0x000fe80000000800 */
[----:B------:R1:W2:Y:S01]  /*8910*/  LDS R155, [R7+0x3980] ;  /* 0x00398000079b7984 */ /* 0x0002a20000000800 */
[----:B------:R-:W-:-:S02]  /*8920*/  IADD3 R197, R197, 0x1, RZ ;  /* 0x00000001c5c57810 */ /* 0x000fc40007ffe0ff */
[----:B------:R-:W-:Y:S02]  /*8930*/  SEL R8, R8, RZ, !P0 ;  /* 0x000000ff08087207 */ /* 0x000fe40004000000 */
[----:B------:R-:W-:Y:S02]  /*8940*/  SEL R6, R6, RZ, !P0 ;  /* 0x000000ff06067207 */ /* 0x000fe40004000000 */
[----:B------:R-:W-:Y:S02]  /*8950*/  ISETP.GT.AND P1, PT, R197, 0x2, PT ;  /* 0x00000002c500780c */ /* 0x000fe40003f24270 */
[----:B------:R-:W-:Y:S02]  /*8960*/  ISETP.NE.U32.AND P2, PT, R8, RZ, PT ;  /* 0x000000ff0800720c */ /* 0x000fe40003f45070 */
[----:B------:R-:W-:Y:S02]  /*8970*/  ISETP.NE.U32.AND P3, PT, R6, RZ, PT ;  /* 0x000000ff0600720c */ /* 0x000fe40003f65070 */
[----:B------:R-:W-:-:S02]  /*8980*/  IADD3 R8, P4, R3, R206, RZ ;  /* 0x000000ce03087210 */ /* 0x000fc40007f9e0ff */
[----:B------:R-:W-:Y:S02]  /*8990*/  SEL R197, R197, RZ, !P1 ;  /* 0x000000ffc5c57207 */ /* 0x000fe40004800000 */
[----:B------:R-:W-:Y:S01]  /*89a0*/  IADD3 R6, P1, R3, R215, RZ ;  /* 0x000000d703067210 */ /* 0x000fe20007f3e0ff */
[C---:B------:R-:W-:Y:S02]  /*89b0*/  IMAD.X R9, R2.reuse, 0x1, R208, P4 ;  /* 0x0000000102097824 */ /* 0x040fe400020e06d0 */
[----:B------:R-:W-:Y:S01]  /*89c0*/  IMAD R12, R197, 0x4000, R207 ;  /* 0x00004000c50c7824 */ /* 0x000fe200078e02cf */
[----:B------:R-:W-:Y:S01]  /*89d0*/  BAR.SYNC.DEFER_BLOCKING 0x0 ;  /* 0x0000000000007b1d */ /* 0x000fe20000010000 */
[----:B-1----:R-:W-:Y:S01]  /*89e0*/  IMAD.X R7, R2, 0x1, R216, P1 ;  /* 0x0000000102077824 */ /* 0x002fe200008e06d8 */
[----:B------:R-:W-:-:S04]  /*89f0*/  ISETP.GT.AND P1, PT, R4, 0x8, PT ;  /* 0x000000080400780c */ /* 0x000fc80003f24270 */
[----:B------:R-:W-:Y:S01]  /*8a00*/  @!PT LDS RZ, [RZ] ;  /* 0x00000000fffff984 */ /* 0x000fe20000000800 */
[----:B------:R-:W-:Y:S01]  /*8a10*/  @!PT LDS RZ, [RZ] ;  /* 0x00000000fffff984 */ /* 0x000fe20000000800 */
[----:B------:R-:W-:Y:S01]  /*8a20*/  @!PT LDS RZ, [RZ] ;  /* 0x00000000fffff984 */ /* 0x000fe20000000800 */
[----:B------:R1:W-:Y:S04]  /*8a30*/  LDGSTS.E [R12], [R8.64], P2 ;  /* 0x00000000080c7fae */ /* 0x0003e80009121844 */
[----:B------:R4:W-:Y:S04]  /*8a40*/  LDGSTS.E [R12+0x800], [R6.64], P3 ;  /* 0x00800000060c7fae */ /* 0x0009e80009921844 */
[----:B-1----:R-:W2:Y:S01]  /*8a50*/  LDL R9, [R1+0x34] ;  /* 0x0000340001097983 */ /* 0x002ea20000100800 */
[----:B----4-:R-:W-:Y:S02]  /*8a60*/  SEL R6, RZ, 0x4, !P1 ;  /* 0x00000004ff067807 */ /* 0x010fe40004800000 */
[----:B------:R-:W-:-:S02]  /*8a70*/  ISETP.GT.AND P1, PT, R4, 0xc, PT ;  /* 0x0000000c0400780c */ /* 0x000fc40003f24270 */
[----:B------:R-:W-:-:S04]  /*8a80*/  SEL R6, R6, RZ, !P0 ;  /* 0x000000ff06067207 */ /* 0x000fc80004000000 */
[----:B------:R-:W-:Y:S02]  /*8a90*/  ISETP.NE.U32.AND P2, PT, R6, RZ, PT ;  /* 0x000000ff0600720c */ /* 0x000fe40003f45070 */
[----:B------:R-:W-:-:S04]  /*8aa0*/  SEL R6, RZ, 0x4, !P1 ;  /* 0x00000004ff067807 */ /* 0x000fc80004800000 */
[----:B------:R-:W-:-:S04]  /*8ab0*/  SEL R6, R6, RZ, !P0 ;  /* 0x000000ff06067207 */ /* 0x000fc80004000000 */
[----:B------:R-:W-:Y:S02]  /*8ac0*/  ISETP.NE.U32.AND P1, PT, R6, RZ, PT ;  /* 0x000000ff0600720c */ /* 0x000fe40003f25070 */
[----:B------:R-:W-:-:S05]  /*8ad0*/  IADD3 R6, P3, R3, R223, RZ ;  /* 0x000000df03067210 */ /* 0x000fca0007f7e0ff */
[----:B------:R-:W-:-:S05]  /*8ae0*/  IMAD.X R7, R2, 0x1, R224, P3 ;  /* 0x0000000102077824 */ /* 0x000fca00018e06e0 */
[----:B------:R1:W-:Y:S02]  /*8af0*/  LDGSTS.E [R12+0x1000], [R6.64], P2 ;  /* 0x01000000060c7fae */ /* 0x0003e40009121844 */
[----:B-1----:R-:W-:-:S05]  /*8b00*/  IADD3 R6, P2, R3, R231, RZ ;  /* 0x000000e703067210 */ /* 0x002fca0007f5e0ff */
[----:B------:R-:W-:-:S05]  /*8b10*/  IMAD.X R7, R2, 0x1, R232, P2 ;  /* 0x0000000102077824 */ /* 0x000fca00010e06e8 */
[----:B------:R1:W-:Y:S01]  /*8b20*/  LDGSTS.E [R12+0x1800], [R6.64], P1 ;  /* 0x01800000060c7fae */ /* 0x0003e20008921844 */
[----:B------:R-:W-:-:S04]  /*8b30*/  ISETP.GT.AND P1, PT, R4, 0x10, PT ;  /* 0x000000100400780c */ /* 0x000fc80003f24270 */
[----:B-1----:R-:W-:Y:S02]  /*8b40*/  SEL R6, RZ, 0x4, !P1 ;  /* 0x00000004ff067807 */ /* 0x002fe40004800000 */
[----:B------:R-:W-:Y:S02]  /*8b50*/  ISETP.GT.AND P1, PT, R4, 0x14, PT ;  /* 0x000000140400780c */ /* 0x000fe40003f24270 */
        /* <DEDUP_REMOVED lines=19> */
[----:B-----5:R-:W-:-:S05]  /*8c90*/  IADD3 R6, P3, R3, R84, RZ ;  /* 0x0000005403067210 */ /* 0x020fca0007f7e0ff */
[----:B--2---:R-:W-:-:S05]  /*8ca0*/  IMAD.X R7, R2, 0x1, R17, P3 ;  /* 0x0000000102077824 */ /* 0x004fca00018e0611 */
[----:B------:R1:W-:Y:S02]  /*8cb0*/  LDGSTS.E [R12+0x3000], [R6.64], P2 ;  /* 0x03000000060c7fae */ /* 0x0003e40009121844 */
[----:B-1----:R-:W-:Y:S02]  /*8cc0*/  IADD3 R6, P2, R3, R16, RZ ;  /* 0x0000001003067210 */ /* 0x002fe40007f5e0ff */
[----:B------:R-:W2:Y:S03]  /*8cd0*/  LDL R16, [R1+0x10] ;  /* 0x0000100001107983 */ /* 0x000ea60000100800 */
[----:B------:R-:W-:Y:S01]  /*8ce0*/  IMAD.X R7, R2, 0x1, R13, P2 ;  /* 0x0000000102077824 */ /* 0x000fe200010e060d */
[----:B------:R-:W-:-:S04]  /*8cf0*/  LOP3.LUT R13, R207, 0x20, RZ, 0x3c, !PT ;  /* 0x00000020cf0d7812 */ /* 0x000fc800078e3cff */
[----:B------:R1:W-:Y:S01]  /*8d00*/  LDGSTS.E [R12+0x3800], [R6.64], P1 ;  /* 0x03800000060c7fae */ /* 0x0003e20008921844 */
[----:B------:R-:W-:-:S03]  /*8d10*/  IMAD R8, R197, 0x4000, R13 ;  /* 0x00004000c5087824 */ /* 0x000fc600078e020d */
[----:B------:R-:W4:Y:S04]  /*8d20*/  LDL R13, [R1+0x14] ;  /* 0x00001400010d7983 */ /* 0x000f280000100800 */
[----:B-1----:R-:W5:Y:S01]  /*8d30*/  LDL R12, [R1+0x30] ;  /* 0x00003000010c7983 */ /* 0x002f620000100800 */
[----:B------:R-:W-:-:S04]  /*8d40*/  ISETP.GT.AND P1, PT, R4, 0x1, PT ;  /* 0x000000010400780c */ /* 0x000fc80003f24270 */
[----:B------:R-:W-:Y:S02]  /*8d50*/  SEL R6, RZ, 0x4, !P1 ;  /* 0x00000004ff067807 */ /* 0x000fe40004800000 */
        /* <DEDUP_REMOVED lines=47> */
[----:B------:R-:W-:Y:S01]  /*9050*/  ISETP.NE.U32.AND P1, PT, R6, RZ, PT ;  /* 0x000000ff0600720c */ /* 0x000fe20003f25070 */
[----:B------:R-:W-:Y:S08]  /*9060*/  HMMA.1688.F32.TF32 R128, R160, R96, R88 ;  /* 0x00000060a080723c */ /* 0x000ff00000081058 */
[C---:B------:R-:W-:Y:S08]  /*9070*/  HMMA.1688.F32.TF32 R88, R192.reuse, R98, R172 ;  /* 0x00000062c058723c */ /* 0x040ff000000810ac */
[C---:B------:R-:W-:Y:S08]  /*9080*/  HMMA.1688.F32.TF32 R172, R192.reuse, R150, R180 ;  /* 0x00000096c0ac723c */ /* 0x040ff000000810b4 */
[-C--:B------:R-:W-:Y:S08]  /*9090*/  HMMA.1688.F32.TF32 R116, R192, R10.reuse, R116 ;  /* 0x0000000ac074723c */ /* 0x080ff00000081074 */
[-C--:B------:R-:W-:Y:S08]  /*90a0*/  HMMA.1688.F32.TF32 R36, R156, R10.reuse, R36 ;  /* 0x0000000a9c24723c */ /* 0x080ff00000081024 */
[----:B------:R-:W-:Y:S01]  /*90b0*/  HMMA.1688.F32.TF32 R180, R152, R10, R188 ;  /* 0x0000000a98b4723c */ /* 0x000fe200000810bc */
[----:B------:R-:W3:Y:S04]  /*90c0*/  LDL R11, [R1+0x1c] ;  /* 0x00001c00010b7983 */ /* 0x000ee80000100800 */
[----:B------:R-:W3:Y:S01]  /*90d0*/  LDL R10, [R1+0x38] ;  /* 0x00003800010a7983 */ /* 0x000ee20000100800 */
[----:B--2---:R-:W-:-:S05]  /*90e0*/  IADD3 R6, P3, R3, R16, RZ ;  /* 0x0000001003067210 */ /* 0x004fca0007f7e0ff */
[----:B----4-:R-:W-:-:S05]  /*90f0*/  IMAD.X R7, R2, 0x1, R13, P3 ;  /* 0x0000000102077824 */ /* 0x010fca00018e060d */
[----:B------:R5:W-:Y:S02]  /*9100*/  LDGSTS.E [R8+0x3200], [R6.64], P2 ;  /* 0x0320000006087fae */ /* 0x000be40009121844 */
[----:B-----5:R-:W-:Y:S02]  /*9110*/  IADD3 R6, P2, R3, R12, RZ ;  /* 0x0000000c03067210 */ /* 0x020fe40007f5e0ff */
[----:B------:R-:W2:Y:S03]  /*9120*/  LDL R12, [R1+0x18] ;  /* 0x00001800010c7983 */ /* 0x000ea60000100800 */
        /* <DEDUP_REMOVED lines=8> */
[----:B------:R-:W-:Y:S02]  /*91b0*/  SEL R6, R6, RZ, !P0 ;  /* 0x000000ff06067207 */ /* 0x000fe40004000000 */
[----:B------:R-:W-:Y:S02]  /*91c0*/  LOP3.LUT R9, R207, 0x40, RZ, 0x3c, !PT ;  /* 0x00000040cf097812 */ /* 0x000fe400078e3cff */
[----:B------:R-:W-:Y:S02]  /*91d0*/  ISETP.NE.U32.AND P1, PT, R6, RZ, PT ;  /* 0x000000ff0600720c */ /* 0x000fe40003f25070 */
[----:B------:R-:W-:Y:S01]  /*91e0*/  IADD3 R6, P3, R3, R211, RZ ;  /* 0x000000d303067210 */ /* 0x000fe20007f7e0ff */
[----:B------:R-:W-:Y:S02]  /*91f0*/  IMAD R8, R197, 0x4000, R9 ;  /* 0x00004000c5087824 */ /* 0x000fe400078e0209 */
[----:B------:R-:W4:Y:S02]  /*9200*/  LDL R9, [R1+0x3c] ;  /* 0x00003c0001097983 */ /* 0x000f240000100800 */
        /* <DEDUP_REMOVED lines=31> */
[----:B------:R-:W-:Y:S01]  /*9400*/  IMAD.X R7, R2, 0x1, R252, P2 ;  /* 0x0000000102077824 */ /* 0x000fe200010e06fc */
[----:B------:R-:W-:Y:S04]  /*9410*/  HMMA.1688.F32.TF32 R164, R160, R112, R164 ;  /* 0x00000070a0a4723c */ /* 0x000fe800000810a4 */
[----:B------:R1:W-:Y:S01]  /*9420*/  LDGSTS.E [R8+0x2c00], [R6.64], P1 ;  /* 0x02c0000006087fae */ /* 0x0003e20008921844 */
[----:B------:R-:W-:-:S03]  /*9430*/  ISETP.GT.AND P1, PT, R4, 0x1a, PT ;  /* 0x0000001a0400780c */ /* 0x000fc60003f24270 */
[C---:B------:R-:W-:Y:S08]  /*9440*/  HMMA.1688.F32.TF32 R132, R160.reuse, R148, R132 ;  /* 0x00000094a084723c */ /* 0x040ff00000081084 */
[----:B------:R-:W-:Y:S01]  /*9450*/  HMMA.1688.F32.TF32 R160, R160, R140, R144 ;  /* 0x0000008ca0a0723c */ /* 0x000fe20000081090 */
[----:B-1----:R-:W-:Y:S02]  /*9460*/  SEL R6, RZ, 0x4, !P1 ;  /* 0x00000004ff067807 */ /* 0x002fe40004800000 */
[----:B------:R-:W-:-:S02]  /*9470*/  ISETP.GT.AND P1, PT, R4, 0x1e, PT ;  /* 0x0000001e0400780c */ /* 0x000fc40003f24270 */
[----:B------:R-:W-:-:S04]  /*9480*/  SEL R6, R6, RZ, !P0 ;  /* 0x000000ff06067207 */ /* 0x000fc80004000000 */
[----:B------:R-:W-:Y:S02]  /*9490*/  ISETP.NE.U32.AND P2, PT, R6, RZ, PT ;  /* 0x000000ff0600720c */ /* 0x000fe40003f45070 */
[----:B------:R-:W-:Y:S01]  /*94a0*/  SEL R6, RZ, 0x4, !P1 ;  /* 0x00000004ff067807 */ /* 0x000fe20004800000 */
[----:B------:R-:W-:Y:S03]  /*94b0*/  HMMA.1688.F32.TF32 R68, R192, R18, R68 ;  /* 0x00000012c044723c */ /* 0x000fe60000081044 */
[----:B------:R-:W-:-:S04]  /*94c0*/  SEL R6, R6, RZ, !P0 ;  /* 0x000000ff06067207 */ /* 0x000fc80004000000 */
[----:B------:R-:W-:Y:S01]  /*94d0*/  ISETP.NE.U32.AND P1, PT, R6, RZ, PT ;  /* 0x000000ff0600720c */ /* 0x000fe20003f25070 */
[-C--:B------:R-:W-:Y:S08]  /*94e0*/  HMMA.1688.F32.TF32 R64, R156, R18.reuse, R64 ;  /* 0x000000129c40723c */ /* 0x080ff00000081040 */
[----:B------:R-:W-:Y:S01]  /*94f0*/  HMMA.1688.F32.TF32 R16, R152, R18, R20 ;  /* 0x000000129810723c */ /* 0x000fe20000081014 */
[----:B------:R-:W5:Y:S04]  /*9500*/  LDL R22, [R1] ;  /* 0x0000000001167983 */ /* 0x000f680000100800 */
[----:B------:R-:W5:Y:S03]  /*9510*/  LDL R21, [R1+0x5c] ;  /* 0x00005c0001157983 */ /* 0x000f660000100800 */
[C---:B------:R-:W-:Y:S01]  /*9520*/  HMMA.1688.F32.TF32 R52, R108.reuse, R96, R52 ;  /* 0x000000606c34723c */ /* 0x040fe20000081034 */
[----:B------:R-:W5:Y:S07]  /*9530*/  LDL R23, [R1+0x6c] ;  /* 0x00006c0001177983 */ /* 0x000f6e0000100800 */
[C---:B------:R-:W-:Y:S08]  /*9540*/  HMMA.1688.F32.TF32 R56, R108.reuse, R112, R56 ;  /* 0x000000706c38723c */ /* 0x040ff00000081038 */
[C---:B------:R-:W-:Y:S08]  /*9550*/  HMMA.1688.F32.TF32 R168, R108.reuse, R148, R168 ;  /* 0x000000946ca8723c */ /* 0x040ff000000810a8 */
[----:B------:R-:W-:Y:S08]  /*9560*/  HMMA.1688.F32.TF32 R144, R108, R140, R124 ;  /* 0x0000008c6c90723c */ /* 0x000ff0000008107c */
[C---:B------:R-:W-:Y:S08]  /*9570*/  HMMA.1688.F32.TF32 R108, R156.reuse, R98, R128 ;  /* 0x000000629c6c723c */ /* 0x040ff00000081080 */
[C---:B------:R-:W-:Y:S08]  /*9580*/  HMMA.1688.F32.TF32 R128, R156.reuse, R150, R132 ;  /* 0x000000969c80723c */ /* 0x040ff00000081084 */
[----:B------:R-:W-:Y:S01]  /*9590*/  HMMA.1688.F32.TF32 R32, R156, R14, R32 ;  /* 0x0000000e9c20723c */ /* 0x000fe20000081020 */
[----:B--2---:R-:W-:-:S07]  /*95a0*/  IADD3 R6, P3, R3, R12, RZ ;  /* 0x0000000c03067210 */ /* 0x004fce0007f7e0ff */
[C---:B------:R-:W-:Y:S01]  /*95b0*/  HMMA.1688.F32.TF32 R76, R156.reuse, R86, R76 ;  /* 0x000000569c4c723c */ /* 0x040fe2000008104c */
[----:B---3--:R-:W-:Y:S02]  /*95c0*/  IMAD.X R7, R2, 0x1, R11, P3 ;  /* 0x0000000102077824 */ /* 0x008fe400018e060b */
[----:B------:R-:W2:Y:S04]  /*95d0*/  LDL R11, [R1+0x20] ;  /* 0x00002000010b7983 */ /* 0x000ea80000100800 */
[----:B------:R1:W-:Y:S01]  /*95e0*/  LDGSTS.E [R8+0x3400], [R6.64], P2 ;  /* 0x0340000006087fae */ /* 0x0003e20009121844 */
[C---:B------:R-:W-:Y:S08]  /*95f0*/  HMMA.1688.F32.TF32 R164, R156.reuse, R114, R164 ;  /* 0x000000729ca4723c */ /* 0x040ff000000810a4 */
[----:B------:R-:W-:Y:S01]  /*9600*/  HMMA.1688.F32.TF32 R132, R156, R142, R160 ;  /* 0x0000008e9c84723c */ /* 0x000fe200000810a0 */
[----:B------:R-:W3:Y:S04]  /*9610*/  LDL R158, [R1+0x4] ;  /* 0x00000400019e7983 */ /* 0x000ee80000100800 */
[----:B------:R-:W3:Y:S03]  /*9620*/  LDL R157, [R1+0x40] ;  /* 0x00004000019d7983 */ /* 0x000ee60000100800 */
[-C--:B------:R-:W-:Y:S01]  /*9630*/  HMMA.1688.F32.TF32 R60, R192, R14.reuse, R60 ;  /* 0x0000000ec03c723c */ /* 0x080fe2000008103c */
[----:B------:R-:W3:Y:S07]  /*9640*/  LDL R156, [R1+0x24] ;  /* 0x00002400019c7983 */ /* 0x000eee0000100800 */
[----:B------:R-:W-:Y:S01]  /*9650*/  HMMA.1688.F32.TF32 R12, R152, R14, R24 ;  /* 0x0000000e980c723c */ /* 0x000fe20000081018 */
[----:B------:R-:W3:Y:S04]  /*9660*/  LDL R27, [R1+0x48] ;  /* 0x00004800011b7983 */ /* 0x000ee80000100800 */
[----:B------:R-:W3:Y:S03]  /*9670*/  LDL R26, [R1+0x44] ;  /* 0x00004400011a7983 */ /* 0x000ee60000100800 */
[-C--:B------:R-:W-:Y:S01]  /*9680*/  HMMA.1688.F32.TF32 R72, R192, R86.reuse, R104 ;  /* 0x00000056c048723c */ /* 0x080fe20000081068 */
[----:B------:R-:W3:Y:S04]  /*9690*/  LDL R25, [R1+0x4c] ;  /* 0x00004c0001197983 */ /* 0x000ee80000100800 */
[----:B------:R-:W3:Y:S03]  /*96a0*/  LDL R24, [R1+0x68] ;  /* 0x0000680001187983 */ /* 0x000ee60000100800 */
[----:B------:R-:W-:Y:S01]  /*96b0*/  HMMA.1688.F32.TF32 R84, R152, R86, R28 ;  /* 0x000000569854723c */ /* 0x000fe2000008101c */
[----:B------:R-:W3:Y:S01]  /*96c0*/  LDL R30, [R1+0x58] ;  /* 0x00005800011e7983 */ /* 0x000ee20000100800 */
[----:B-1----:R-:W-:-:S03]  /*96d0*/  IADD3 R6, P2, R3, R10, RZ ;  /* 0x0000000a03067210 */ /* 0x002fc60007f5e0ff */
[----:B------:R-:W1:Y:S02]  /*96e0*/  S2R R149, SR_TID.X ;  /* 0x0000000000957919 */ /* 0x000e640000002100 */
[----:B----4-:R-:W-:Y:S02]  /*96f0*/  IMAD.X R7, R2, 0x1, R9, P2 ;  /* 0x0000000102077824 */ /* 0x010fe400010e0609 */
[----:B------:R-:W4:Y:S04]  /*9700*/  LDL R29, [R1+0x78] ;  /* 0x00007800011d7983 */ /* 0x000f280000100800 */
[----:B------:R1:W-:Y:S01]  /*9710*/  LDGSTS.E [R8+0x3c00], [R6.64], P1 ;  /* 0x03c0000006087fae */ /* 0x0003e20008921844 */
[C---:B------:R-:W-:Y:S02]  /*9720*/  ISETP.GT.AND P1, PT, R4.reuse, 0x3, PT ;  /* 0x000000030400780c */ /* 0x040fe40003f24270 */
[----:B------:R-:W-:Y:S01]  /*9730*/  ISETP.GT.AND P2, PT, R4, 0x7, PT ;  /* 0x000000070400780c */ /* 0x000fe20003f44270 */
[----:B------:R-:W4:Y:S01]  /*9740*/  LDL R28, [R1+0x7c] ;  /* 0x00007c00011c7983 */ /* 0x000f220000100800 */
[----:B------:R-:W-:Y:S01]  /*9750*/  HMMA.1688.F32.TF32 R96, R152, R98, R52 ;  /* 0x000000629860723c */ /* 0x000fe20000081034 */
[----:B------:R-:W-:-:S02]  /*9760*/  LOP3.LUT R9, R207, 0x60, RZ, 0x3c, !PT ;  /* 0x00000060cf097812 */ /* 0x000fc400078e3cff */
[----:B------:R-:W4:Y:S01]  /*9770*/  LDL R52, [R1+0x98] ;  /* 0x0000980001347983 */ /* 0x000f220000100800 */
[----:B-1----:R-:W-:-:S03]  /*9780*/  SEL R6, RZ, 0x4, !P1 ;  /* 0x00000004ff067807 */ /* 0x002fc60004800000 */
[----:B------:R-:W4:Y:S01]  /*9790*/  LDL R31, [R1+0x8c] ;  /* 0x00008c00011f7983 */ /* 0x000f220000100800 */
[----:B------:R-:W-:Y:S01]  /*97a0*/  SEL R6, R6, RZ, !P0 ;  /* 0x000000ff06067207 */ /* 0x000fe20004000000 */
[----:B------:R-:W-:Y:S01]  /*97b0*/  HMMA.1688.F32.TF32 R104, R192, R114, R176 ;  /* 0x00000072c068723c */ /* 0x000fe200000810b0 */
[----:B------:R-:W-:Y:S01]  /*97c0*/  SEL R7, RZ, 0x4, !P2 ;  /* 0x00000004ff077807 */ /* 0x000fe20005000000 */
[----:B------:R-:W4:Y:S01]  /*97d0*/  LDL R55, [R1+0xec] ;  /* 0x0000ec0001377983 */ /* 0x000f220000100800 */
[----:B------:R-:W-:Y:S02]  /*97e0*/  ISETP.GT.AND P1, PT, R4, 0xb, PT ;  /* 0x0000000b0400780c */ /* 0x000fe40003f24270 */
[----:B------:R-:W-:Y:S01]  /*97f0*/  ISETP.NE.U32.AND P5, PT, R6, RZ, PT ;  /* 0x000000ff0600720c */ /* 0x000fe20003fa5070 */
[----:B------:R-:W4:Y:S01]  /*9800*/  LDL R53, [R1+0x10c] ;  /* 0x00010c0001357983 */ /* 0x000f220000100800 */
[----:B------:R-:W-:Y:S02]  /*9810*/  SEL R7, R7, RZ, !P0 ;  /* 0x000000ff07077207 */ /* 0x000fe40004000000 */
[----:B------:R-:W-:Y:S01]  /*9820*/  IADD3 R6, P6, R3, R213, RZ ;  /* 0x000000d503067210 */ /* 0x000fe20007fde0ff */
[----:B------:R-:W4:Y:S01]  /*9830*/  LDL R54, [R1+0x118] ;  /* 0x0001180001367983 */ /* 0x000f220000100800 */
[----:B------:R-:W-:Y:S01]  /*9840*/  SEL R8, RZ, 0x4, !P1 ;  /* 0x00000004ff087807 */ /* 0x000fe20004800000 */
[----:B------:R-:W-:Y:S01]  /*9850*/  IMAD R20, R197, 0x4000, R9 ;  /* 0x00004000c5147824 */ /* 0x000fe200078e0209 */
[----:B------:R-:W-:Y:S01]  /*9860*/  ISETP.NE.U32.AND P3, PT, R7, RZ, PT ;  /* 0x000000ff0700720c */ /* 0x000fe20003f65070 */
[----:B------:R-:W-:Y:S01]  /*9870*/  IMAD.X R7, R2, 0x1, R214, P6 ;  /* 0x0000000102077824 */ /* 0x000fe200030e06d6 */
[----:B------:R-:W-:-:S02]  /*9880*/  SEL R8, R8, RZ, !P0 ;  /* 0x000000ff08087207 */ /* 0x000fc40004000000 */
[----:B------:R-:W-:Y:S02]  /*9890*/  ISETP.GT.AND P1, PT, R4, 0xf, PT ;  /* 0x0000000f0400780c */ /* 0x000fe40003f24270 */
[----:B------:R-:W-:Y:S01]  /*98a0*/  ISETP.NE.U32.AND P4, PT, R8, RZ, PT ;  /* 0x000000ff0800720c */ /* 0x000fe20003f85070 */
[----:B------:R1:W-:Y:S01]  /*98b0*/  LDGSTS.E [R20+0x600], [R6.64], P5 ;  /* 0x0060000006147fae */ /* 0x0003e2000a921844 */
[----:B------:R-:W-:Y:S02]  /*98c0*/  SEL R8, RZ, 0x4, !P1 ;  /* 0x00000004ff087807 */ /* 0x000fe40004800000 */
[----:B------:R-:W-:Y:S02]  /*98d0*/  ISETP.GT.AND P2, PT, R4, 0x13, PT ;  /* 0x000000130400780c */ /* 0x000fe40003f44270 */
[----:B-1----:R-:W-:Y:S02]  /*98e0*/  IADD3 R6, P1, R3, R221, RZ ;  /* 0x000000dd03067210 */ /* 0x002fe40007f3e0ff */
[----:B------:R-:W-:-:S03]  /*98f0*/  SEL R8, R8, RZ, !P0 ;  /* 0x000000ff08087207 */ /* 0x000fc60004000000 */
[----:B------:R-:W-:Y:S01]  /*9900*/  IMAD.X R7, R2, 0x1, R222, P1 ;  /* 0x0000000102077824 */ /* 0x000fe200008e06de */
[----:B------:R-:W-:Y:S02]  /*9910*/  SEL R9, RZ, 0x4, !P2 ;  /* 0x00000004ff097807 */ /* 0x000fe40005000000 */
[----:B------:R-:W-:Y:S02]  /*9920*/  ISETP.GT.AND P5, PT, R4, 0x17, PT ;  /* 0x000000170400780c */ /* 0x000fe40003fa4270 */
[----:B------:R1:W-:Y:S01]  /*9930*/  LDGSTS.E [R20+0xe00], [R6.64], P3 ;  /* 0x00e0000006147fae */ /* 0x0003e20009921844 */
[----:B------:R-:W-:Y:S02]  /*9940*/  ISETP.NE.U32.AND P1, PT, R8, RZ, PT ;  /* 0x000000ff0800720c */ /* 0x000fe40003f25070 */
[----:B------:R-:W-:Y:S02]  /*9950*/  SEL R9, R9, RZ, !P0 ;  /* 0x000000ff09097207 */ /* 0x000fe40004000000 */
[----:B------:R-:W-:-:S02]  /*9960*/  SEL R8, RZ, 0x4, !P5 ;  /* 0x00000004ff087807 */ /* 0x000fc40006800000 */
[----:B------:R-:W-:Y:S02]  /*9970*/  ISETP.GT.AND P5, PT, R4, 0x1b, PT ;  /* 0x0000001b0400780c */ /* 0x000fe40003fa4270 */
[----:B-1----:R-:W-:Y:S02]  /*9980*/  IADD3 R6, P3, R3, R229, RZ ;  /* 0x000000e503067210 */ /* 0x002fe40007f7e0ff */
[----:B------:R-:W-:-:S03]  /*9990*/  ISETP.NE.U32.AND P2, PT, R9, RZ, PT ;  /* 0x000000ff0900720c */ /* 0x000fc60003f45070 */
[----:B------:R-:W-:Y:S01]  /*99a0*/  IMAD.X R7, R2, 0x1, R230, P3 ;  /* 0x0000000102077824 */ /* 0x000fe200018e06e6 */
[----:B------:R-:W-:Y:S02]  /*99b0*/  SEL R8, R8, RZ, !P0 ;  /* 0x000000ff08087207 */ /* 0x000fe40004000000 */
[----:B------:R-:W-:Y:S02]  /*99c0*/  SEL R9, RZ, 0x4, !P5 ;  /* 0x00000004ff097807 */ /* 0x000fe40006800000 */
[----:B------:R-:W-:Y:S01]  /*99d0*/  ISETP.GT.AND P6, PT, R4, 0x1f, PT ;  /* 0x0000001f0400780c */ /* 0x000fe20003fc4270 */
[----:B------:R1:W-:Y:S01]  /*99e0*/  LDGSTS.E [R20+0x1600], [R6.64], P4 ;  /* 0x0160000006147fae */ /* 0x0003e2000a121844 */
[----:B------:R-:W-:Y:S02]  /*99f0*/  LOP3.LUT R10, R149, 0x1f, RZ, 0xc0, !PT ;  /* 0x0000001f950a7812 */ /* 0x000fe400078ec0ff */
[----:B------:R-:W-:Y:S02]  /*9a00*/  ISETP.NE.U32.AND P3, PT, R8, RZ, PT ;  /* 0x000000ff0800720c */ /* 0x000fe40003f65070 */
[----:B------:R-:W-:-:S02]  /*9a10*/  SEL R8, RZ, 0x4, !P6 ;  /* 0x00000004ff087807 */ /* 0x000fc40007000000 */
[----:B------:R-:W-:Y:S02]  /*9a20*/  ISETP.GE.AND P6, PT, R10, R4, PT ;  /* 0x000000040a00720c */ /* 0x000fe40003fc6270 */
[----:B-1----:R-:W-:Y:S02]  /*9a30*/  SEL R7, R9, RZ, !P0 ;  /* 0x000000ff09077207 */ /* 0x002fe40004000000 */
[----:B------:R-:W-:Y:S02]  /*9a40*/  IADD3 R6, P4, R3, R237, RZ ;  /* 0x000000ed03067210 */ /* 0x000fe40007f9e0ff */
[----:B------:R-:W-:Y:S02]  /*9a50*/  ISETP.NE.U32.AND P5, PT, R7, RZ, PT ;  /* 0x000000ff0700720c */ /* 0x000fe40003fa5070 */
[----:B------:R-:W-:Y:S01]  /*9a60*/  SEL R8, R8, RZ, !P0 ;  /* 0x000000ff08087207 */ /* 0x000fe20004000000 */
[----:B------:R-:W-:Y:S01]  /*9a70*/  IMAD.X R7, R2, 0x1, R238, P4 ;  /* 0x0000000102077824 */ /* 0x000fe200020e06ee */
[----:B------:R-:W-:-:S02]  /*9a80*/  SEL R9, RZ, 0x4, P6 ;  /* 0x00000004ff097807 */ /* 0x000fc40003000000 */
[----:B------:R-:W-:Y:S02]  /*9a90*/  ISETP.NE.U32.AND P4, PT, R8, RZ, PT ;  /* 0x000000ff0800720c */ /* 0x000fe40003f85070 */
[----:B------:R-:W-:Y:S01]  /*9aa0*/  IADD3 R8, P6, R3, R245, RZ ;  /* 0x000000f503087210 */ /* 0x000fe20007fde0ff */
[----:B------:R5:W-:Y:S01]  /*9ab0*/  LDGSTS.E [R20+0x1e00], [R6.64], P1 ;  /* 0x01e0000006147fae */ /* 0x000be20008921844 */
[----:B------:R-:W-:-:S03]  /*9ac0*/  SEL R10, R9, RZ, !P0 ;  /* 0x000000ff090a7207 */ /* 0x000fc60004000000 */
[----:B------:R-:W-:Y:S01]  /*9ad0*/  IMAD.X R9, R2, 0x1, R246, P6 ;  /* 0x0000000102097824 */ /* 0x000fe200030e06f6 */
[----:B------:R-:W-:-:S04]  /*9ae0*/  ISETP.NE.U32.AND P1, PT, R10, RZ, PT ;  /* 0x000000ff0a00720c */ /* 0x000fc80003f25070 */
[----:B------:R1:W-:Y:S01]  /*9af0*/  LDGSTS.E [R20+0x2600], [R8.64], P2 ;  /* 0x0260000008147fae */ /* 0x0003e20009121844 */
[----:B-----5:R-:W-:-:S03]  /*9b00*/  IADD3 R6, P0, R3, R22, RZ ;  /* 0x0000001603067210 */ /* 0x020fc60007f1e0ff */
[----:B------:R-:W5:Y:S01]  /*9b10*/  LDL R22, [R1+0x88] ;  /* 0x0000880001167983 */ /* 0x000f620000100800 */
[C---:B--2---:R-:W-:Y:S01]  /*9b20*/  IADD3 R10, P6, R3.reuse, R11, RZ ;  /* 0x0000000b030a7210 */ /* 0x044fe20007fde0ff */
[----:B---3--:R-:W-:Y:S01]  /*9b30*/  IMAD.X R7, R2, 0x1, R158, P0 ;  /* 0x0000000102077824 */ /* 0x008fe200000e069e */
[----:B-1----:R-:W-:-:S04]  /*9b40*/  IADD3 R8, P0, R3, R157, RZ ;  /* 0x0000009d03087210 */ /* 0x002fc80007f1e0ff */
[----:B------:R1:W-:Y:S01]  /*9b50*/  LDGSTS.E [R20+0x2e00], [R6.64], P3 ;  /* 0x02e0000006147fae */ /* 0x0003e20009921844 */
[----:B------:R-:W-:-:S05]  /*9b60*/  IMAD.X R11, R2, 0x1, R156, P6 ;  /* 0x00000001020b7824 */ /* 0x000fca00030e069c */
[----:B------:R2:W-:Y:S01]  /*9b70*/  LDGSTS.E [R20+0x3600], [R10.64], P5 ;  /* 0x036000000a147fae */ /* 0x0005e2000a921844 */
[----:B-1----:R-:W-:-:S03]  /*9b80*/  IADD3 R6, P2, R5, R27, RZ ;  /* 0x0000001b05067210 */ /* 0x002fc60007f5e0ff */
[----:B------:R-:W3:Y:S01]  /*9b90*/  LDL R27, [R1+0xa8] ;  /* 0x0000a800011b7983 */ /* 0x000ee20000100800 */
[----:B------:R-:W-:-:S03]  /*9ba0*/  IMAD.X R9, R2, 0x1, R26, P0 ;  /* 0x0000000102097824 */ /* 0x000fc600000e061a */
[----:B------:R-:W3:Y:S01]  /*9bb0*/  LDL R26, [R1+0x9c] ;  /* 0x00009c00011a7983 */ /* 0x000ee20000100800 */
[----:B------:R-:W-:-:S03]  /*9bc0*/  IMAD.X R7, R0, 0x1, R25, P2 ;  /* 0x0000000100077824 */ /* 0x000fc600010e0619 */
[----:B------:R-:W3:Y:S04]  /*9bd0*/  LDL R25, [R1+0xac] ;  /* 0x0000ac0001197983 */ /* 0x000ee80000100800 */
[----:B------:R1:W-:Y:S01]  /*9be0*/  LDGSTS.E [R20+0x3e00], [R8.64], P4 ;  /* 0x03e0000008147fae */ /* 0x0003e2000a121844 */
[----:B--2---:R-:W-:-:S03]  /*9bf0*/  IADD3 R10, P0, R5, R30, RZ ;  /* 0x0000001e050a7210 */ /* 0x004fc60007f1e0ff */
[----:B------:R-:W2:Y:S02]  /*9c00*/  LDL R30, [R1+0xb8] ;  /* 0x0000b800011e7983 */ /* 0x000ea40000100800 */
[C---:B------:R-:W-:Y:S02]  /*9c10*/  IMAD.X R11, R0.reuse, 0x1, R21, P0 ;  /* 0x00000001000b7824 */ /* 0x040fe400000e0615 */
[----:B------:R-:W2:Y:S01]  /*9c20*/  LDL R21, [R1+0xc8] ;  /* 0x0000c80001157983 */ /* 0x000ea20000100800 */
[----:B-1----:R-:W-:Y:S01]  /*9c30*/  IADD3 R8, P2, R5, R24, RZ ;  /* 0x0000001805087210 */ /* 0x002fe20007f5e0ff */
[----:B------:R-:W-:Y:S02]  /*9c40*/  IMAD R20, R197, 0x4000, R200 ;  /* 0x00004000c5147824 */ /* 0x000fe400078e02c8 */
[----:B------:R-:W2:Y:S02]  /*9c50*/  LDL R24, [R1+0xbc] ;  /* 0x0000bc0001187983 */ /* 0x000ea40000100800 */
[----:B------:R-:W-:-:S02]  /*9c60*/  IMAD.X R9, R0, 0x1, R23, P2 ;  /* 0x0000000100097824 */ /* 0x000fc400010e0617 */
[----:B------:R-:W0:Y:S04]  /*9c70*/  LDGDEPBAR ;  /* 0x00000000000079af */ /* 0x000e280000000000 */
[----:B------:R-:W2:Y:S04]  /*9c80*/  LDL R23, [R1+0xd8] ;  /* 0x0000d80001177983 */ /* 0x000ea80000100800 */
[----:B------:R4:W-:Y:S04]  /*9c90*/  LDGSTS.E [R20+0xc000], [R6.64], P1 ;  /* 0x0c00000006147fae */ /* 0x0009e80008921844 */
[----:B------:R5:W-:Y:S01]  /*9ca0*/  LDGSTS.E [R20+0xc400], [R10.64], P1 ;  /* 0x0c4000000a147fae */ /* 0x000be20008921844 */
[----:B------:R-:W-:Y:S03]  /*9cb0*/  HMMA.1688.F32.TF32 R112, R152, R114, R56 ;  /* 0x000000729870723c */ /* 0x000fe60000081038 */
[----:B------:R1:W-:Y:S01]  /*9cc0*/  LDGSTS.E [R20+0xc800], [R8.64], P1 ;  /* 0x0c80000008147fae */ /* 0x0003e20008921844 */
[----:B----4-:R-:W-:-:S03]  /*9cd0*/  IADD3 R6, P0, R5, R29, RZ ;  /* 0x0000001d05067210 */ /* 0x010fc60007f1e0ff */
[----:B------:R-:W4:Y:S02]  /*9ce0*/  LDL R56, [R1+0xf8] ;  /* 0x0000f80001387983 */ /* 0x000f240000100800 */
[----:B------:R-:W-:Y:S02]  /*9cf0*/  IMAD.X R7, R0, 0x1, R28, P0 ;  /* 0x0000000100077824 */ /* 0x000fe400000e061c */
[----:B------:R-:W4:Y:S04]  /*9d00*/  LDL R29, [R1+0xe8] ;  /* 0x0000e800011d7983 */ /* 0x000f280000100800 */
[----:B------:R-:W4:Y:S01]  /*9d10*/  LDL R28, [R1+0xdc] ;  /* 0x0000dc00011c7983 */ /* 0x000f220000100800 */
[----:B-1----:R-:W-:-:S03]  /*9d20*/  IADD3 R8, P0, R5, R52, RZ ;  /* 0x0000003405087210 */ /* 0x002fc60007f1e0ff */
[----:B------:R3:W-:Y:S04]  /*9d30*/  LDGSTS.E [R20+0xcc00], [R6.64], P1 ;  /* 0x0cc0000006147fae */ /* 0x0007e80008921844 */
[----:B------:R-:W4:Y:S01]  /*9d40*/  LDL R52, [R1+0x128] ;  /* 0x0001280001347983 */ /* 0x000f220000100800 */
[----:B------:R-:W-:Y:S03]  /*9d50*/  HMMA.1688.F32.TF32 R124, R192, R142, R184 ;  /* 0x0000008ec07c723c */ /* 0x000fe600000810b8 */
[----:B------:R-:W4:Y:S04]  /*9d60*/  LDL R59, [R1+0xc0] ;  /* 0x0000c000013b7983 */ /* 0x000f280000100800 */
[----:B------:R-:W4:Y:S04]  /*9d70*/  LDL R58, [R1+0xb4] ;  /* 0x0000b400013a7983 */ /* 0x000f280000100800 */
[----:B------:R-:W4:Y:S01]  /*9d80*/  LDL R57, [R1+0xd0] ;  /* 0x0000d00001397983 */ /* 0x000f220000100800 */
[----:B-----5:R-:W-:-:S03]  /*9d90*/  IADD3 R10, P2, R5, R22, RZ ;  /* 0x00000016050a7210 */ /* 0x020fc60007f5e0ff */
[----:B------:R-:W5:Y:S02]  /*9da0*/  LDL R22, [R1+0xcc] ;  /* 0x0000cc0001167983 */ /* 0x000f640000100800 */
[----:B------:R-:W-:Y:S02]  /*9db0*/  IMAD.X R11, R0, 0x1, R31, P2 ;  /* 0x00000001000b7824 */ /* 0x000fe400010e061f */
[----:B------:R-:W5:Y:S04]  /*9dc0*/  LDL R31, [R1+0x12c] ;  /* 0x00012c00011f7983 */ /* 0x000f680000100800 */
[----:B------:R2:W-:Y:S01]  /*9dd0*/  LDGSTS.E [R20+0xd000], [R10.64], P1 ;  /* 0x0d0000000a147fae */ /* 0x0005e20008921844 */
[----:B---3--:R-:W-:-:S03]  /*9de0*/  IADD3 R6, P2, R5, R27, RZ ;  /* 0x0000001b05067210 */ /* 0x008fc60007f5e0ff */
[----:B------:R-:W3:Y:S01]  /*9df0*/  LDL R27, [R1+0x108] ;  /* 0x00010800011b7983 */ /* 0x000ee20000100800 */
[----:B------:R-:W-:-:S03]  /*9e00*/  IMAD.X R9, R0, 0x1, R26, P0 ;  /* 0x0000000100097824 */ /* 0x000fc600000e061a */
[----:B------:R-:W3:Y:S01]  /*9e10*/  LDL R26, [R1+0xfc] ;  /* 0x0000fc00011a7983 */ /* 0x000ee20000100800 */
[----:B------:R-:W-:-:S03]  /*9e20*/  IMAD.X R7, R0, 0x1, R25, P2 ;  /* 0x0000000100077824 */ /* 0x000fc600010e0619 */
[----:B------:R1:W-:Y:S04]  /*9e30*/  LDGSTS.E [R20+0xd400], [R8.64], P1 ;  /* 0x0d40000008147fae */ /* 0x0003e80008921844 */
[----:B------:R-:W3:Y:S01]  /*9e40*/  LDL R25, [R1+0x11c] ;  /* 0x00011c0001197983 */ /* 0x000ee20000100800 */
[----:B--2---:R-:W-:-:S03]  /*9e50*/  IADD3 R10, P0, R5, R30, RZ ;  /* 0x0000001e050a7210 */ /* 0x004fc60007f1e0ff */
[----:B------:R2:W-:Y:S01]  /*9e60*/  LDGSTS.E [R20+0xd800], [R6.64], P1 ;  /* 0x0d80000006147fae */ /* 0x0005e20008921844 */
[----:B-1----:R-:W-:-:S03]  /*9e70*/  IADD3 R8, P2, R5, R21, RZ ;  /* 0x0000001505087210 */ /* 0x002fc60007f5e0ff */
[----:B------:R-:W3:Y:S04]  /*9e80*/  LDL R30, [R1+0x50] ;  /* 0x00005000011e7983 */ /* 0x000ee80000100800 */
[----:B------:R-:W3:Y:S01]  /*9e90*/  LDL R21, [R1+0x138] ;  /* 0x0001380001157983 */ /* 0x000ee20000100800 */
[----:B------:R-:W-:-:S03]  /*9ea0*/  IMAD.X R11, R0, 0x1, R24, P0 ;  /* 0x00000001000b7824 */ /* 0x000fc600000e0618 */
[----:B------:R-:W3:Y:S01]  /*9eb0*/  LDL R24, [R1+0x13c] ;  /* 0x00013c0001187983 */ /* 0x000ee20000100800 */
[----:B--2---:R-:W-:-:S03]  /*9ec0*/  IADD3 R6, P0, R5, R23, RZ ;  /* 0x0000001705067210 */ /* 0x004fc60007f1e0ff */
[----:B------:R1:W-:Y:S04]  /*9ed0*/  LDGSTS.E [R20+0xdc00], [R10.64], P1 ;  /* 0x0dc000000a147fae */ /* 0x0003e80008921844 */
[----:B------:R-:W2:Y:S01]  /*9ee0*/  LDL R23, [R1+0x60] ;  /* 0x0000600001177983 */ /* 0x000ea20000100800 */
[----:B----4-:R-:W-:-:S03]  /*9ef0*/  IMAD.X R7, R0, 0x1, R28, P0 ;  /* 0x0000000100077824 */ /* 0x010fc600000e061c */
[----:B------:R-:W4:Y:S01]  /*9f00*/  LDL R28, [R1+0x64] ;  /* 0x00006400011c7983 */ /* 0x000f220000100800 */
[C---:B-----5:R-:W-:Y:S01]  /*9f10*/  IMAD.X R9, R0.reuse, 0x1, R22, P2 ;  /* 0x0000000100097824 */ /* 0x060fe200010e0616 */
[----:B-1----:R-:W-:Y:S02]  /*9f20*/  IADD3 R10, P2, R5, R29, RZ ;  /* 0x0000001d050a7210 */ /* 0x002fe40007f5e0ff */
[----:B------:R-:W5:Y:S04]  /*9f30*/  LDL R22, [R1+0x54] ;  /* 0x0000540001167983 */ /* 0x000f680000100800 */
[----:B------:R1:W-:Y:S01]  /*9f40*/  LDGSTS.E [R20+0xe000], [R8.64], P1 ;  /* 0x0e00000008147fae */ /* 0x0003e20008921844 */
[----:B------:R-:W-:-:S03]  /*9f50*/  IMAD.X R11, R0, 0x1, R55, P2 ;  /* 0x00000001000b7824 */ /* 0x000fc600010e0637 */
[----:B------:R3:W-:Y:S04]  /*9f60*/  LDGSTS.E [R20+0xe400], [R6.64], P1 ;  /* 0x0e40000006147fae */ /* 0x0007e80008921844 */
[----:B------:R3:W-:Y:S01]  /*9f70*/  LDGSTS.E [R20+0xe800], [R10.64], P1 ;  /* 0x0e8000000a147fae */ /* 0x0007e20008921844 */
[----:B-1----:R-:W-:-:S03]  /*9f80*/  IADD3 R8, P0, R5, R56, RZ ;  /* 0x0000003805087210 */ /* 0x002fc60007f1e0ff */
[----:B------:R-:W5:Y:S01]  /*9f90*/  LDL R29, [R1+0x70] ;  /* 0x00007000011d7983 */ /* 0x000f620000100800 */
[----:B------:R-:W-:Y:S03]  /*9fa0*/  HMMA.1688.F32.TF32 R140, R152, R142, R144 ;  /* 0x0000008e988c723c */ /* 0x000fe60000081090 */
[----:B------:R-:W5:Y:S04]  /*9fb0*/  LDL R145, [R1+0xb0] ;  /* 0x0000b00001917983 */ /* 0x000f680000100800 */
[----:B------:R-:W5:Y:S04]  /*9fc0*/  LDL R144, [R1+0xa4] ;  /* 0x0000a40001907983 */ /* 0x000f680000100800 */
[----:B------:R-:W5:Y:S04]  /*9fd0*/  LDL R56, [R1+0xc4] ;  /* 0x0000c40001387983 */ /* 0x000f680000100800 */
[----:B------:R-:W5:Y:S01]  /*9fe0*/  LDL R55, [R1+0xe0] ;  /* 0x0000e00001377983 */ /* 0x000f620000100800 */
[----:B---3--:R-:W-:-:S03]  /*9ff0*/  IADD3 R6, P2, R5, R27, RZ ;  /* 0x0000001b05067210 */ /* 0x008fc60007f5e0ff */
[----:B------:R-:W3:Y:S01]  /*a000*/  LDL R27, [R1+0x80] ;  /* 0x00008000011b7983 */ /* 0x000ee20000100800 */
[C---:B------:R-:W-:Y:S02]  /*a010*/  IMAD.X R9, R0.reuse, 0x1, R26, P0 ;  /* 0x0000000100097824 */ /* 0x040fe400000e061a */
[C---:B------:R-:W-:Y:S01]  /*a020*/  IMAD.X R7, R0.reuse, 0x1, R53, P2 ;  /* 0x0000000100077824 */ /* 0x040fe200010e0635 */
[----:B------:R-:W-:Y:S01]  /*a030*/  IADD3 R10, P0, R5, R54, RZ ;  /* 0x00000036050a7210 */ /* 0x000fe20007f1e0ff */
[----:B------:R-:W3:Y:S04]  /*a040*/  LDL R26, [R1+0x74] ;  /* 0x00007400011a7983 */ /* 0x000ee80000100800 */
[----:B------:R1:W-:Y:S04]  /*a050*/  LDGSTS.E [R20+0xec00], [R8.64], P1 ;  /* 0x0ec0000008147fae */ /* 0x0003e80008921844 */
[----:B------:R1:W-:Y:S01]  /*a060*/  LDGSTS.E [R20+0xf000], [R6.64], P1 ;  /* 0x0f00000006147fae */ /* 0x0003e20008921844 */
[----:B------:R-:W-:-:S03]  /*a070*/  IMAD.X R11, R0, 0x1, R25, P0 ;  /* 0x00000001000b7824 */ /* 0x000fc600000e0619 */
[----:B------:R-:W3:Y:S01]  /*a080*/  LDL R25, [R1+0x90] ;  /* 0x0000900001197983 */ /* 0x000ee20000100800 */
[----:B-1----:R-:W-:-:S03]  /*a090*/  IADD3 R8, P2, R5, R52, RZ ;  /* 0x0000003405087210 */ /* 0x002fc60007f5e0ff */
[----:B------:R1:W-:Y:S01]  /*a0a0*/  LDGSTS.E [R20+0xf400], [R10.64], P1 ;  /* 0x0f4000000a147fae */ /* 0x0003e20008921844 */
[----:B------:R-:W-:-:S03]  /*a0b0*/  IADD3 R6, P3, R5, R21, RZ ;  /* 0x0000001505067210 */ /* 0x000fc60007f7e0ff */
[----:B------:R-:W3:Y:S04]  /*a0c0*/  LDL R54, [R1+0xd4] ;  /* 0x0000d40001367983 */ /* 0x000ee80000100800 */
[----:B------:R-:W3:Y:S01]  /*a0d0*/  LDL R21, [R1+0x84] ;  /* 0x0000840001157983 */ /* 0x000ee20000100800 */
[C---:B------:R-:W-:Y:S02]  /*a0e0*/  IMAD.X R9, R0.reuse, 0x1, R31, P2 ;  /* 0x0000000100097824 */ /* 0x040fe400010e061f */
[----:B------:R-:W-:Y:S01]  /*a0f0*/  IMAD.X R7, R0, 0x1, R24, P3 ;  /* 0x0000000100077824 */ /* 0x000fe200018e0618 */
[C---:B-1----:R-:W-:Y:S01]  /*a100*/  IADD3 R10, P0, R5.reuse, R30, RZ ;  /* 0x0000001e050a7210 */ /* 0x042fe20007f1e0ff */
[----:B------:R-:W3:Y:S04]  /*a110*/  LDL R24, [R1+0xa0] ;  /* 0x0000a00001187983 */ /* 0x000ee80000100800 */
[----:B------:R2:W-:Y:S04]  /*a120*/  LDGSTS.E [R20+0xf800], [R8.64], P1 ;  /* 0x0f80000008147fae */ /* 0x0005e80008921844 */
[----:B------:R1:W-:Y:S04]  /*a130*/  LDGSTS.E [R20+0xfc00], [R6.64], P1 ;  /* 0x0fc0000006147fae */ /* 0x0003e80008921844 */
[----:B------:R-:W3:Y:S01]  /*a140*/  LDL R53, [R1+0xf0] ;  /* 0x0000f00001357983 */ /* 0x000ee20000100800 */
[----:B--2---:R-:W-:-:S03]  /*a150*/  IADD3 R8, P2, R5, R23, RZ ;  /* 0x0000001705087210 */ /* 0x004fc60007f5e0ff */
[----:B------:R-:W2:Y:S04]  /*a160*/  LDL R52, [R1+0xe4] ;  /* 0x0000e40001347983 */ /* 0x000ea80000100800 */
[----:B------:R-:W2:Y:S01]  /*a170*/  LDL R23, [R1+0x94] ;  /* 0x0000940001177983 */ /* 0x000ea20000100800 */
[----:B----4-:R-:W-:-:S03]  /*a180*/  IMAD.X R9, R0, 0x1, R28, P2 ;  /* 0x0000000100097824 */ /* 0x010fc600010e061c */
[----:B------:R-:W4:Y:S04]  /*a190*/  LDL R31, [R1+0x100] ;  /* 0x00010000011f7983 */ /* 0x000f280000100800 */
[----:B------:R-:W4:Y:S04]  /*a1a0*/  LDL R30, [R1+0xf4] ;  /* 0x0000f400011e7983 */ /* 0x000f280000100800 */
[----:B------:R-:W4:Y:S04]  /*a1b0*/  LDL R28, [R1+0x130] ;  /* 0x00013000011c7983 */ /* 0x000f280000100800 */
[----:B-1----:R-:W4:Y:S01]  /*a1c0*/  LDL R20, [R1+0x120] ;  /* 0x0001200001147983 */ /* 0x002f220000100800 */
[----:B-----5:R-:W-:-:S02]  /*a1d0*/  IMAD.X R11, R0, 0x1, R22, P0 ;  /* 0x00000001000b7824 */ /* 0x020fc400000e0616 */
[----:B------:R-:W-:-:S05]  /*a1e0*/  IMAD R22, R197, 0x4000, R205 ;  /* 0x00004000c5167824 */ /* 0x000fca00078e02cd */
[----:B------:R3:W-:Y:S04]  /*a1f0*/  LDGSTS.E [R22+0xc200], [R10.64], P1 ;  /* 0x0c2000000a167fae */ /* 0x0007e80008921844 */
[----:B------:R1:W-:Y:S01]  /*a200*/  LDGSTS.E [R22+0xc600], [R8.64], P1 ;  /* 0x0c60000008167fae */ /* 0x0003e20008921844 */
[----:B------:R-:W-:-:S03]  /*a210*/  IADD3 R6, P0, R5, R29, RZ ;  /* 0x0000001d05067210 */ /* 0x000fc60007f1e0ff */
[----:B------:R-:W5:Y:S01]  /*a220*/  LDL R29, [R1+0x110] ;  /* 0x00011000011d7983 */ /* 0x000f620000100800 */
[----:B---3--:R-:W-:-:S03]  /*a230*/  IADD3 R10, P2, R5, R27, RZ ;  /* 0x0000001b050a7210 */ /* 0x008fc60007f5e0ff */
[----:B------:R-:W3:Y:S01]  /*a240*/  LDL R27, [R1+0x114] ;  /* 0x00011400011b7983 */ /* 0x000ee20000100800 */
[----:B------:R-:W-:-:S03]  /*a250*/  IMAD.X R7, R0, 0x1, R26, P0 ;  /* 0x0000000100077824 */ /* 0x000fc600000e061a */
[----:B------:R-:W3:Y:S04]  /*a260*/  LDL R26, [R1+0x140] ;  /* 0x00014000011a7983 */ /* 0x000ee80000100800 */
[----:B------:R1:W-:Y:S02]  /*a270*/  LDGSTS.E [R22+0xca00], [R6.64], P1 ;  /* 0x0ca0000006167fae */ /* 0x0003e40008921844 */
[----:B-1----:R-:W-:Y:S02]  /*a280*/  IADD3 R8, P0, R5, R25, RZ ;  /* 0x0000001905087210 */ /* 0x002fe40007f1e0ff */
[----:B------:R-:W3:Y:S01]  /*a290*/  LDL R25, [R1+0x124] ;  /* 0x0001240001197983 */ /* 0x000ee20000100800 */
[----:B------:R-:W-:-:S03]  /*a2a0*/  IMAD.X R11, R0, 0x1, R21, P2 ;  /* 0x00000001000b7824 */ /* 0x000fc600010e0615 */
[----:B------:R-:W3:Y:S01]  /*a2b0*/  LDL R21, [R1+0x104] ;  /* 0x0001040001157983 */ /* 0x000ee20000100800 */
[----:B------:R-:W-:-:S03]  /*a2c0*/  IADD3 R6, P2, R5, R24, RZ ;  /* 0x0000001805067210 */ /* 0x000fc60007f5e0ff */
[----:B------:R1:W-:Y:S04]  /*a2d0*/  LDGSTS.E [R22+0xce00], [R10.64], P1 ;  /* 0x0ce000000a167fae */ /* 0x0003e80008921844 */
[----:B------:R-:W3:Y:S01]  /*a2e0*/  LDL R24, [R1+0x134] ;  /* 0x0001340001187983 */ /* 0x000ee20000100800 */
[----:B--2---:R-:W-:-:S03]  /*a2f0*/  IMAD.X R9, R0, 0x1, R23, P0 ;  /* 0x0000000100097824 */ /* 0x004fc600000e0617 */
[----:B------:R-:W2:Y:S01]  /*a300*/  LDL R23, [R1+0x144] ;  /* 0x0001440001177983 */ /* 0x000ea20000100800 */
[C---:B-1----:R-:W-:Y:S01]  /*a310*/  IADD3 R10, P0, R5.reuse, R145, RZ ;  /* 0x00000091050a7210 */ /* 0x042fe20007f1e0ff */
[C---:B------:R-:W-:Y:S02]  /*a320*/  IMAD.X R7, R0.reuse, 0x1, R144, P2 ;  /* 0x0000000100077824 */ /* 0x040fe400010e0690 */
[----:B------:R1:W-:Y:S02]  /*a330*/  LDGSTS.E [R22+0xd200], [R8.64], P1 ;  /* 0x0d20000008167fae */ /* 0x0003e40008921844 */
[----:B------:R-:W-:Y:S02]  /*a340*/  IMAD.X R11, R0, 0x1, R58, P0 ;  /* 0x00000001000b7824 */ /* 0x000fe400000e063a */
[----:B------:R4:W-:Y:S04]  /*a350*/  LDGSTS.E [R22+0xd600], [R6.64], P1 ;  /* 0x0d60000006167fae */ /* 0x0009e80008921844 */
[----:B------:R4:W-:Y:S01]  /*a360*/  LDGSTS.E [R22+0xda00], [R10.64], P1 ;  /* 0x0da000000a167fae */ /* 0x0009e20008921844 */
[----:B-1----:R-:W-:-:S02]  /*a370*/  IADD3 R8, P2, R5, R59, RZ ;  /* 0x0000003b05087210 */ /* 0x002fc40007f5e0ff */
[----:B----4-:R-:W-:-:S03]  /*a380*/  IADD3 R6, P0, R5, R57, RZ ;  /* 0x0000003905067210 */ /* 0x010fc60007f1e0ff */
[C---:B------:R-:W-:Y:S01]  /*a390*/  IMAD.X R9, R0.reuse, 0x1, R56, P2 ;  /* 0x0000000100097824 */ /* 0x040fe200010e0638 */
[----:B------:R-:W-:Y:S01]  /*a3a0*/  IADD3 R10, P2, R5, R55, RZ ;  /* 0x00000037050a7210 */ /* 0x000fe20007f5e0ff */
[----:B------:R-:W-:-:S03]  /*a3b0*/  IMAD.X R7, R0, 0x1, R54, P0 ;  /* 0x0000000100077824 */ /* 0x000fc600000e0636 */
[----:B------:R1:W-:Y:S01]  /*a3c0*/  LDGSTS.E [R22+0xde00], [R8.64], P1 ;  /* 0x0de0000008167fae */ /* 0x0003e20008921844 */
[----:B------:R-:W-:-:S03]  /*a3d0*/  IMAD.X R11, R0, 0x1, R52, P2 ;  /* 0x00000001000b7824 */ /* 0x000fc600010e0634 */
[----:B------:R4:W-:Y:S04]  /*a3e0*/  LDGSTS.E [R22+0xe200], [R6.64], P1 ;  /* 0x0e20000006167fae */ /* 0x0009e80008921844 */
[----:B------:R5:W-:Y:S01]  /*a3f0*/  LDGSTS.E [R22+0xe600], [R10.64], P1 ;  /* 0x0e6000000a167fae */ /* 0x000be20008921844 */
[C---:B-1----:R-:W-:Y:S02]  /*a400*/  IADD3 R8, P0, R5.reuse, R53, RZ ;  /* 0x0000003505087210 */ /* 0x042fe40007f1e0ff */
[----:B----4-:R-:W-:-:S03]  /*a410*/  IADD3 R6, P2, R5, R31, RZ ;  /* 0x0000001f05067210 */ /* 0x010fc60007f5e0ff */
[----:B------:R-:W-:Y:S01]  /*a420*/  IMAD.X R9, R0, 0x1, R30, P0 ;  /* 0x0000000100097824 */ /* 0x000fe200000e061e */
[----:B------:R-:W-:-:S04]  /*a430*/  IADD3 R201, R201, 0x1, RZ ;  /* 0x00000001c9c97810 */ /* 0x000fc80007ffe0ff */
[----:B------:R1:W-:Y:S01]  /*a440*/  LDGSTS.E [R22+0xea00], [R8.64], P1 ;  /* 0x0ea0000008167fae */ /* 0x0003e20008921844 */
[----:B------:R-:W-:Y:S02]  /*a450*/  IMAD.MOV.U32 R179, RZ, RZ, c[0x0][0x188] ;  /* 0x00006200ffb37624 */ /* 0x000fe400078e00ff */
[----:B------:R-:W-:Y:S02]  /*a460*/  IMAD.MOV.U32 R178, RZ, RZ, c[0x0][0x18c] ;  /* 0x00006300ffb27624 */ /* 0x000fe400078e00ff */
[----:B------:R-:W-:Y:S01]  /*a470*/  IMAD.SHL.U32 R179, R179, 0x20, RZ ;  /* 0x00000020b3b37824 */ /* 0x000fe200078e00ff */
[----:B-1----:R-:W-:Y:S01]  /*a480*/  IADD3 R8, P3, R5, R28, RZ ;  /* 0x0000001c05087210 */ /* 0x002fe20007f7e0ff */
[----:B------:R-:W-:-:S03]  /*a490*/  IMAD.SHL.U32 R178, R178, 0x20, RZ ;  /* 0x00000020b2b27824 */ /* 0x000fc600078e00ff */
[----:B------:R-:W-:Y:S02]  /*a4a0*/  SHF.R.S32.HI R179, RZ, 0x1f, R179 ;  /* 0x0000001fffb37819 */ /* 0x000fe400000114b3 */
[----:B------:R-:W-:Y:S01]  /*a4b0*/  SHF.R.S32.HI R178, RZ, 0x1f, R178 ;  /* 0x0000001fffb27819 */ /* 0x000fe200000114b2 */
[----:B------:R-:W-:Y:S01]  /*a4c0*/  HMMA.1688.F32.TF32 R148, R152, R150, R168 ;  /* 0x000000969894723c */ /* 0x000fe200000810a8 */
[----:B------:R-:W-:Y:S02]  /*a4d0*/  IADD3 R4, R4, -0x20, RZ ;  /* 0xffffffe004047810 */ /* 0x000fe40007ffe0ff */
[----:B-----5:R-:W-:-:S05]  /*a4e0*/  IADD3 R10, P0, R5, R29, RZ ;  /* 0x0000001d050a7210 */ /* 0x020fca0007f1e0ff */
[C---:B---3--:R-:W-:Y:S02]  /*a4f0*/  IMAD.X R11, R0.reuse, 0x1, R27, P0 ;  /* 0x00000001000b7824 */ /* 0x048fe400000e061b */
[----:B------:R-:W-:Y:S01]  /*a500*/  IMAD.X R7, R0, 0x1, R21, P2 ;  /* 0x0000000100077824 */ /* 0x000fe200010e0615 */
[----:B------:R-:W-:-:S04]  /*a510*/  IADD3 R20, P2, R5, R20, RZ ;  /* 0x0000001405147210 */ /* 0x000fc80007f5e0ff */
[----:B------:R1:W-:Y:S01]  /*a520*/  LDGSTS.E [R22+0xee00], [R6.64], P1 ;  /* 0x0ee0000006167fae */ /* 0x0003e20008921844 */
[C---:B------:R-:W-:Y:S02]  /*a530*/  IMAD.X R21, R0.reuse, 0x1, R25, P2 ;  /* 0x0000000100157824 */ /* 0x040fe400010e0619 */
[----:B------:R-:W-:Y:S01]  /*a540*/  IMAD.X R9, R0, 0x1, R24, P3 ;  /* 0x0000000100097824 */ /* 0x000fe200018e0618 */
[----:B------:R3:W-:Y:S01]  /*a550*/  LDGSTS.E [R22+0xf200], [R10.64], P1 ;  /* 0x0f2000000a167fae */ /* 0x0007e20008921844 */
[----:B------:R-:W-:-:S03]  /*a560*/  IMAD.MOV.U32 R24, RZ, RZ, c[0x0][0x18c] ;  /* 0x00006300ff187624 */ /* 0x000fc600078e00ff */
[----:B------:R3:W-:Y:S01]  /*a570*/  LDGSTS.E [R22+0xf600], [R20.64], P1 ;  /* 0x0f60000014167fae */ /* 0x0007e20008921844 */
[----:B-1----:R-:W-:Y:S01]  /*a580*/  IADD3 R6, P0, R5, R26, RZ ;  /* 0x0000001a05067210 */ /* 0x002fe20007f1e0ff */
[----:B------:R-:W-:Y:S02]  /*a590*/  IMAD.SHL.U32 R24, R24, 0x20, RZ ;  /* 0x0000002018187824 */ /* 0x000fe400078e00ff */
[----:B------:R3:W-:Y:S02]  /*a5a0*/  LDGSTS.E [R22+0xfa00], [R8.64], P1 ;  /* 0x0fa0000008167fae */ /* 0x0007e40008921844 */
[----:B--2---:R-:W-:Y:S01]  /*a5b0*/  IMAD.X R7, R0, 0x1, R23, P0 ;  /* 0x0000000100077824 */ /* 0x004fe200000e0617 */
[----:B------:R-:W-:Y:S01]  /*a5c0*/  ISETP.NE.U32.AND P0, PT, R203, R201, PT ;  /* 0x000000c9cb00720c */ /* 0x000fe20003f05070 */
[----:B------:R-:W-:-:S03]  /*a5d0*/  IMAD.MOV.U32 R23, RZ, RZ, c[0x0][0x188] ;  /* 0x00006200ff177624 */ /* 0x000fc600078e00ff */
[----:B------:R3:W-:Y:S01]  /*a5e0*/  LDGSTS.E [R22+0xfe00], [R6.64], P1 ;  /* 0x0fe0000006167fae */ /* 0x0007e20008921844 */
[----:B------:R-:W-:Y:S01]  /*a5f0*/  IMAD.SHL.U32 R23, R23, 0x20, RZ ;  /* 0x0000002017177824 */ /* 0x000fe200078e00ff */
[C---:B------:R-:W-:Y:S02]  /*a600*/  LEA R5, P1, R24.reuse, R5, 0x2 ;  /* 0x0000000518057211 */ /* 0x040fe400078210ff */
[----:B------:R-:W-:Y:S01]  /*a610*/  SHF.L.U64.HI R24, R24, 0x2, R178 ;  /* 0x0000000218187819 */ /* 0x000fe200000102b2 */
[----:B------:R-:W0:Y:S01]  /*a620*/  LDGDEPBAR ;  /* 0x00000000000079af */ /* 0x000e220000000000 */
[C---:B------:R-:W-:Y:S02]  /*a630*/  LEA R3, P2, R23.reuse, R3, 0x2 ;  /* 0x0000000317037211 */ /* 0x040fe400078410ff */
[----:B------:R-:W-:Y:S01]  /*a640*/  SHF.L.U64.HI R23, R23, 0x2, R179 ;  /* 0x0000000217177819 */ /* 0x000fe200000102b3 */
[----:B------:R-:W-:-:S04]  /*a650*/  IMAD.X R0, R0, 0x1, R24, P1 ;  /* 0x0000000100007824 */ /* 0x000fc800008e0618 */
[----:B------:R-:W-:Y:S01]  /*a660*/  IMAD.X R2, R2, 0x1, R23, P2 ;  /* 0x0000000102027824 */ /* 0x000fe200010e0617 */
[----:B---3--:R-:W-:Y:S01]  /*a670*/  @!P0 CALL.REL.NOINC `(.L_x_1) ;  /* 0x0000001000008944 */ /* 0x008fe20003c00000 */
[----:B------:R-:W-:Y:S05]  /*a680*/  BRA `(.L_x_2) ;  /* 0xffffd64000007947 */ /* 0x000fea000383ffff */
.L_x_1:
[----:B-1----:R-:W2:Y:S01]  /*a690*/  LDL.LU R7, [R1+0x150] ;  /* 0x0001500001077983 */ /* 0x002ea20000300800 */
[----:B------:R-:W-:-:S04]  /*a6a0*/  DEPBAR.LE SB0, 0x0 ;  /* 0x000080000000791a */ /* 0x000fc80000000000 */
[----:B------:R-:W3:Y:S04]  /*a6b0*/  LDL.LU R145, [R1+0x14c] ;  /* 0x00014c0001917983 */ /* 0x000ee80000300800 */
[----:B------:R-:W1:Y:S01]  /*a6c0*/  S2R R6, SR_TID.X ;  /* 0x0000000000067919 */ /* 0x000e620000002100 */
[C---:B------:R-:W-:Y:S02]  /*a6d0*/  IADD3 R2, R198.reuse, 0x2, RZ ;  /* 0x00000002c6027810 */ /* 0x040fe40007ffe0ff */
[----:B------:R-:W-:Y:S01]  /*a6e0*/  IADD3 R4, R198, 0x1, RZ ;  /* 0x00000001c6047810 */ /* 0x000fe20007ffe0ff */
[----:B-1----:R-:W-:-:S05]  /*a6f0*/  IMAD.SHL.U32 R0, R6, 0x200, RZ ;  /* 0x0000020006007824 */ /* 0x002fca00078e00ff */
[----:B------:R-:W-:Y:S02]  /*a700*/  LOP3.LUT R0, R0, 0x3000, RZ, 0xc0, !PT ;  /* 0x0000300000007812 */ /* 0x000fe400078ec0ff */
[----:B------:R-:W-:Y:S01]  /*a710*/  IADD3 R5, R198, 0x3, RZ ;  /* 0x00000003c6057810 */ /* 0x000fe20007ffe0ff */
[----:B------:R-:W-:Y:S02]  /*a720*/  IMAD.MOV.U32 R10, RZ, RZ, R64 ;  /* 0x000000ffff0a7224 */ /* 0x000fe400078e0040 */
[----:B------:R-:W-:Y:S02]  /*a730*/  IMAD.MOV.U32 R11, RZ, RZ, R65 ;  /* 0x000000ffff0b7224 */ /* 0x000fe400078e0041 */
[----:B------:R-:W-:Y:S02]  /*a740*/  IMAD.MOV.U32 R22, RZ, RZ, R40 ;  /* 0x000000ffff167224 */ /* 0x000fe400078e0028 */
[----:B------:R-:W-:Y:S02]  /*a750*/  IMAD.MOV.U32 R23, RZ, RZ, R41 ;  /* 0x000000ffff177224 */ /* 0x000fe400078e0029 */
[----:B------:R-:W-:-:S02]  /*a760*/  IMAD.MOV.U32 R8, RZ, RZ, R36 ;  /* 0x000000ffff087224 */ /* 0x000fc400078e0024 */
[----:B------:R-:W-:Y:S02]  /*a770*/  IMAD.MOV.U32 R9, RZ, RZ, R37 ;  /* 0x000000ffff097224 */ /* 0x000fe400078e0025 */
        /* <DEDUP_REMOVED lines=29> */
[----:B------:R-:W-:Y:S01]  /*a950*/  IMAD.MOV.U32 R85, RZ, RZ, R15 ;  /* 0x000000ffff557224 */ /* 0x000fe200078e000f */
[----:B--2---:R-:W-:Y:S01]  /*a960*/  LOP3.LUT R3, R0, 0x60, R7, 0xf8, !PT ;  /* 0x0000006000037812 */ /* 0x004fe200078ef807 */
[----:B------:R-:W-:Y:S01]  /*a970*/  IMAD.SHL.U32 R0, R6, 0x4, RZ ;  /* 0x0000000406007824 */ /* 0x000fe200078e00ff */
[----:B------:R-:W-:Y:S01]  /*a980*/  BAR.SYNC.DEFER_BLOCKING 0x0 ;  /* 0x0000000000007b1d */ /* 0x000fe20000010000 */
[----:B---3--:R-:W-:-:S03]  /*a990*/  ISETP.GE.AND P0, PT, R145, c[0x0][0x178], PT ;  /* 0x00005e0091007a0c */ /* 0x008fc60003f06270 */
[----:B------:R-:W-:Y:S02]  /*a9a0*/  LOP3.LUT R3, R3, 0x170, R0, 0x78, !PT ;  /* 0x0000017003037812 */ /* 0x000fe400078e7800 */
[----:B------:R-:W-:Y:S01]  /*a9b0*/  ISETP.LT.AND P1, PT, R2, c[0x0][0x17c], !P0 ;  /* 0x00005f0002007a0c */ /* 0x000fe20004721270 */
[C---:B------:R-:W-:Y:S02]  /*a9c0*/  IMAD.SHL.U32 R2, R6.reuse, 0x800, RZ ;  /* 0x0000080006027824 */ /* 0x040fe400078e00ff */
[----:B------:R-:W-:Y:S01]  /*a9d0*/  IMAD.SHL.U32 R0, R6, 0x40, RZ ;  /* 0x0000004006007824 */ /* 0x000fe200078e00ff */
[----:B------:R-:W-:Y:S02]  /*a9e0*/  ISETP.LT.AND P5, PT, R4, c[0x0][0x17c], !P0 ;  /* 0x00005f0004007a0c */ /* 0x000fe400047a1270 */
[----:B------:R-:W-:Y:S02]  /*a9f0*/  LOP3.LUT R2, R2, 0x3000, RZ, 0xc0, !PT ;  /* 0x0000300002027812 */ /* 0x000fe400078ec0ff */
[----:B------:R-:W-:-:S02]  /*aa00*/  LOP3.LUT R6, R6, 0x7f, RZ, 0xc0, !PT ;  /* 0x0000007f06067812 */ /* 0x000fc400078ec0ff */
[----:B------:R-:W-:Y:S02]  /*aa10*/  IADD3 R4, R198, 0x4, RZ ;  /* 0x00000004c6047810 */ /* 0x000fe40007ffe0ff */
[----:B------:R-:W-:Y:S01]  /*aa20*/  LOP3.LUT R144, R0, 0x800, RZ, 0xc0, !PT ;  /* 0x0000080000907812 */ /* 0x000fe200078ec0ff */
[----:B------:R-:W-:Y:S01]  /*aa30*/  IMAD R0, R6, 0x10, R2 ;  /* 0x0000001006007824 */ /* 0x000fe200078e0202 */
[----:B------:R-:W-:Y:S01]  /*aa40*/  ISETP.LT.AND P4, PT, R5, c[0x0][0x17c], !P0 ;  /* 0x00005f0005007a0c */ /* 0x000fe20004781270 */
[----:B------:R-:W-:Y:S01]  /*aa50*/  IMAD.MOV.U32 R5, RZ, RZ, R117 ;  /* 0x000000ffff057224 */ /* 0x000fe200078e0075 */
[----:B------:R-:W-:Y:S01]  /*aa60*/  ISETP.LT.AND P2, PT, R4, c[0x0][0x17c], !P0 ;  /* 0x00005f0004007a0c */ /* 0x000fe20004741270 */
[----:B------:R-:W-:Y:S02]  /*aa70*/  IMAD.IADD R144, R144, 0x1, R3 ;  /* 0x0000000190907824 */ /* 0x000fe400078e0203 */
[----:B------:R-:W-:Y:S02]  /*aa80*/  IMAD.MOV.U32 R4, RZ, RZ, R116 ;  /* 0x000000ffff047224 */ /* 0x000fe400078e0074 */
[----:B------:R-:W-:-:S02]  /*aa90*/  IMAD.MOV.U32 R6, RZ, RZ, R68 ;  /* 0x000000ffff067224 */ /* 0x000fc400078e0044 */
[----:B------:R-:W-:Y:S02]  /*aaa0*/  IMAD.MOV.U32 R7, RZ, RZ, R69 ;  /* 0x000000ffff077224 */ /* 0x000fe400078e0045 */
[----:B------:R-:W-:-:S03]  /*aab0*/  IMAD.MOV.U32 R68, RZ, RZ, R118 ;  /* 0x000000ffff447224 */ /* 0x000fc600078e0076 */
[----:B------:R1:W-:Y:S01]  /*aac0*/  STS.128 [R144], R4 ;  /* 0x0000000490007388 */ /* 0x0003e20000000c00 */
[----:B------:R-:W-:-:S03]  /*aad0*/  IMAD.MOV.U32 R69, RZ, RZ, R119 ;  /* 0x000000ffff457224 */ /* 0x000fc600078e0077 */
[----:B------:R-:W-:Y:S04]  /*aae0*/  STS.128 [R144+0x200], R8 ;  /* 0x0002000890007388 */ /* 0x000fe80000000c00 */
[----:B------:R2:W-:Y:S01]  /*aaf0*/  STS.128 [R144+0x80], R68 ;  /* 0x0000804490007388 */ /* 0x0005e20000000c00 */
[----:B-1----:R-:W-:Y:S02]  /*ab00*/  IMAD.MOV.U32 R6, RZ, RZ, R16 ;  /* 0x000000ffff067224 */ /* 0x002fe400078e0010 */
[----:B------:R-:W-:Y:S02]  /*ab10*/  IMAD.MOV.U32 R7, RZ, RZ, R17 ;  /* 0x000000ffff077224 */ /* 0x000fe400078e0011 */
[----:B------:R-:W-:Y:S02]  /*ab20*/  IMAD.MOV.U32 R4, RZ, RZ, R180 ;  /* 0x000000ffff047224 */ /* 0x000fe400078e00b4 */
[----:B------:R-:W-:-:S02]  /*ab30*/  IMAD.MOV.U32 R5, RZ, RZ, R181 ;  /* 0x000000ffff057224 */ /* 0x000fc400078e00b5 */
[----:B------:R-:W-:Y:S02]  /*ab40*/  IMAD.MOV.U32 R16, RZ, RZ, R182 ;  /* 0x000000ffff107224 */ /* 0x000fe400078e00b6 */
[----:B------:R-:W-:Y:S01]  /*ab50*/  IMAD.MOV.U32 R17, RZ, RZ, R183 ;  /* 0x000000ffff117224 */ /* 0x000fe200078e00b7 */
[----:B------:R-:W-:Y:S04]  /*ab60*/  STS.128 [R144+0x280], R64 ;  /* 0x0002804090007388 */ /* 0x000fe80000000c00 */
[----:B------:R-:W-:Y:S04]  /*ab70*/  STS.128 [R144+0x400], R20 ;  /* 0x0004001490007388 */ /* 0x000fe80000000c00 */
[----:B------:R-:W-:Y:S04]  /*ab80*/  STS.128 [R144+0x480], R40 ;  /* 0x0004802890007388 */ /* 0x000fe80000000c00 */
[----:B------:R-:W-:Y:S04]  /*ab90*/  STS.128 [R144+0x600], R4 ;  /* 0x0006000490007388 */ /* 0x000fe80000000c00 */
[----:B------:R-:W-:Y:S04]  /*aba0*/  STS.128 [R144+0x680], R16 ;  /* 0x0006801090007388 */ /* 0x000fe80000000c00 */
[----:B------:R-:W-:Y:S01]  /*abb0*/  BAR.SYNC.DEFER_BLOCKING 0x0 ;  /* 0x0000000000007b1d */ /* 0x000fe20000010000 */
[----:B--2---:R-:W-:-:S02]  /*abc0*/  LOP3.LUT R68, R0, 0x20, RZ, 0x3c, !PT ;  /* 0x0000002000447812 */ /* 0x004fc400078e3cff */
[C---:B------:R-:W-:Y:S02]  /*abd0*/  LOP3.LUT R3, R0.reuse, 0x40, RZ, 0x3c, !PT ;  /* 0x0000004000037812 */ /* 0x040fe400078e3cff */
[----:B------:R-:W-:Y:S01]  /*abe0*/  LOP3.LUT R2, R0, 0x60, RZ, 0x3c, !PT ;  /* 0x0000006000027812 */ /* 0x000fe200078e3cff */
[----:B------:R-:W1:Y:S04]  /*abf0*/  LDS.128 R16, [R0] ;  /* 0x0000000000107984 */ /* 0x000e680000000c00 */
[----:B------:R-:W-:Y:S04]  /*ac00*/  LDS.128 R36, [R0+0x800] ;  /* 0x0008000000247984 */ /* 0x000fe80000000c00 */
[----:B------:R-:W2:Y:S04]  /*ac10*/  LDS.128 R8, [R68] ;  /* 0x0000000044087984 */ /* 0x000ea80000000c00 */
[----:B------:R-:W-:Y:S04]  /*ac20*/  LDS.128 R28, [R68+0x800] ;  /* 0x00080000441c7984 */ /* 0x000fe80000000c00 */
[----:B------:R-:W3:Y:S04]  /*ac30*/  LDS.128 R4, [R3] ;  /* 0x0000000003047984 */ /* 0x000ee80000000c00 */
[----:B------:R-:W-:Y:S04]  /*ac40*/  LDS.128 R24, [R3+0x800] ;  /* 0x0008000003187984 */ /* 0x000fe80000000c00 */
[----:B------:R-:W4:Y:S04]  /*ac50*/  LDS.128 R40, [R2] ;  /* 0x0000000002287984 */ /* 0x000f280000000c00 */
[----:B------:R-:W5:Y:S04]  /*ac60*/  LDS.128 R20, [R2+0x800] ;  /* 0x0008000002147984 */ /* 0x000f680000000c00 */
[----:B------:R-:W-:Y:S06]  /*ac70*/  BAR.SYNC.DEFER_BLOCKING 0x0 ;  /* 0x0000000000007b1d */ /* 0x000fec0000010000 */
[----:B------:R-:W-:Y:S04]  /*ac80*/  STS.128 [R144], R48 ;  /* 0x0000003090007388 */ /* 0x000fe80000000c00 */
[----:B------:R1:W-:Y:S04]  /*ac90*/  STS.128 [R144+0x80], R72 ;  /* 0x0000804890007388 */ /* 0x0003e80000000c00 */
[----:B------:R-:W-:Y:S04]  /*aca0*/  STS.128 [R144+0x200], R52 ;  /* 0x0002003490007388 */ /* 0x000fe80000000c00 */
[----:B------:R1:W-:Y:S04]  /*acb0*/  STS.128 [R144+0x280], R76 ;  /* 0x0002804c90007388 */ /* 0x0003e80000000c00 */
[----:B------:R-:W-:Y:S04]  /*acc0*/  STS.128 [R144+0x400], R32 ;  /* 0x0004002090007388 */ /* 0x000fe80000000c00 */
[----:B------:R2:W-:Y:S04]  /*acd0*/  STS.128 [R144+0x480], R80 ;  /* 0x0004805090007388 */ /* 0x0005e80000000c00 */
[----:B------:R-:W-:Y:S04]  /*ace0*/  STS.128 [R144+0x600], R44 ;  /* 0x0006002c90007388 */ /* 0x000fe80000000c00 */
[----:B------:R-:W-:Y:S04]  /*acf0*/  STS.128 [R144+0x680], R84 ;  /* 0x0006805490007388 */ /* 0x000fe80000000c00 */
[----:B------:R-:W-:Y:S01]  /*ad00*/  BAR.SYNC.DEFER_BLOCKING 0x0 ;  /* 0x0000000000007b1d */ /* 0x000fe20000010000 */
[----:B-1----:R-:W-:-:S02]  /*ad10*/  IMAD.MOV.U32 R72, RZ, RZ, R88 ;  /* 0x000000ffff487224 */ /* 0x002fc400078e0058 */
[----:B------:R-:W-:-:S03]  /*ad20*/  IMAD.MOV.U32 R73, RZ, RZ, R89 ;  /* 0x000000ffff497224 */ /* 0x000fc600078e0059 */
[----:B------:R-:W1:Y:S04]  /*ad30*/  LDS.128 R64, [R0] ;  /* 0x0000000000407984 */ /* 0x000e680000000c00 */
[----:B------:R-:W-:Y:S04]  /*ad40*/  LDS.128 R48, [R0+0x800] ;  /* 0x0008000000307984 */ /* 0x000fe80000000c00 */
[----:B------:R-:W1:Y:S04]  /*ad50*/  LDS.128 R60, [R68] ;  /* 0x00000000443c7984 */ /* 0x000e680000000c00 */
[----:B------:R-:W-:Y:S04]  /*ad60*/  LDS.128 R44, [R68+0x800] ;  /* 0x00080000442c7984 */ /* 0x000fe80000000c00 */
[----:B------:R-:W1:Y:S04]  /*ad70*/  LDS.128 R56, [R3] ;  /* 0x0000000003387984 */ /* 0x000e680000000c00 */
[----:B------:R-:W-:Y:S04]  /*ad80*/  LDS.128 R32, [R3+0x800] ;  /* 0x0008000003207984 */ /* 0x000fe80000000c00 */
[----:B------:R-:W1:Y:S04]  /*ad90*/  LDS.128 R52, [R2] ;  /* 0x0000000002347984 */ /* 0x000e680000000c00 */
[----:B------:R-:W1:Y:S01]  /*ada0*/  LDS.128 R12, [R2+0x800] ;  /* 0x00080000020c7984 */ /* 0x000e620000000c00 */
[----:B------:R-:W-:-:S02]  /*adb0*/  IMAD.MOV.U32 R74, RZ, RZ, R104 ;  /* 0x000000ffff4a7224 */ /* 0x000fc400078e0068 */
[----:B------:R-:W-:Y:S01]  /*adc0*/  IMAD.MOV.U32 R75, RZ, RZ, R105 ;  /* 0x000000ffff4b7224 */ /* 0x000fe200078e0069 */
[----:B------:R-:W-:Y:S01]  /*add0*/  BAR.SYNC.DEFER_BLOCKING 0x0 ;  /* 0x0000000000007b1d */ /* 0x000fe20000010000 */
[----:B------:R-:W-:Y:S02]  /*ade0*/  IMAD.MOV.U32 R78, RZ, RZ, R164 ;  /* 0x000000ffff4e7224 */ /* 0x000fe400078e00a4 */
[----:B------:R-:W-:Y:S02]  /*adf0*/  IMAD.MOV.U32 R79, RZ, RZ, R165 ;  /* 0x000000ffff4f7224 */ /* 0x000fe400078e00a5 */
[----:B--2---:R-:W-:Y:S02]  /*ae00*/  IMAD.MOV.U32 R82, RZ, RZ, R100 ;  /* 0x000000ffff527224 */ /* 0x004fe400078e0064 */
[----:B------:R-:W-:Y:S02]  /*ae10*/  IMAD.MOV.U32 R83, RZ, RZ, R101 ;  /* 0x000000ffff537224 */ /* 0x000fe400078e0065 */
[----:B------:R-:W-:-:S02]  /*ae20*/  IMAD.MOV.U32 R104, RZ, RZ, R90 ;  /* 0x000000ffff687224 */ /* 0x000fc400078e005a */
[----:B------:R-:W-:Y:S02]  /*ae30*/  IMAD.MOV.U32 R105, RZ, RZ, R91 ;  /* 0x000000ffff697224 */ /* 0x000fe400078e005b */
[----:B------:R-:W-:Y:S02]  /*ae40*/  IMAD.MOV.U32 R76, RZ, RZ, R108 ;  /* 0x000000ffff4c7224 */ /* 0x000fe400078e006c */
[----:B------:R-:W-:Y:S02]  /*ae50*/  IMAD.MOV.U32 R77, RZ, RZ, R109 ;  /* 0x000000ffff4d7224 */ /* 0x000fe400078e006d */
[----:B------:R-:W-:Y:S02]  /*ae60*/  IMAD.MOV.U32 R164, RZ, RZ, R110 ;  /* 0x000000ffffa47224 */ /* 0x000fe400078e006e */
[----:B------:R-:W-:Y:S02]  /*ae70*/  IMAD.MOV.U32 R165, RZ, RZ, R111 ;  /* 0x000000ffffa57224 */ /* 0x000fe400078e006f */
[----:B------:R-:W-:Y:S01]  /*ae80*/  IMAD.MOV.U32 R80, RZ, RZ, R92 ;  /* 0x000000ffff507224 */ /* 0x000fe200078e005c */
[----:B------:R2:W-:Y:S01]  /*ae90*/  STS.128 [R144], R72 ;  /* 0x0000004890007388 */ /* 0x0005e20000000c00 */
[----:B------:R-:W-:-:S02]  /*aea0*/  IMAD.MOV.U32 R81, RZ, RZ, R93 ;  /* 0x000000ffff517224 */ /* 0x000fc400078e005d */
[----:B------:R-:W-:Y:S02]  /*aeb0*/  IMAD.MOV.U32 R100, RZ, RZ, R94 ;  /* 0x000000ffff647224 */ /* 0x000fe400078e005e */
[----:B------:R-:W-:Y:S01]  /*aec0*/  IMAD.MOV.U32 R101, RZ, RZ, R95 ;  /* 0x000000ffff657224 */ /* 0x000fe200078e005f */
[----:B------:R1:W-:Y:S04]  /*aed0*/  STS.128 [R144+0x80], R104 ;  /* 0x0000806890007388 */ /* 0x0003e80000000c00 */
[----:B------:R-:W-:Y:S01]  /*aee0*/  STS.128 [R144+0x200], R76 ;  /* 0x0002004c90007388 */ /* 0x000fe20000000c00 */
[----:B--2---:R-:W-:Y:S02]  /*aef0*/  IMAD.MOV.U32 R74, RZ, RZ, R112 ;  /* 0x000000ffff4a7224 */ /* 0x004fe400078e0070 */
[----:B------:R-:W-:-:S02]  /*af00*/  IMAD.MOV.U32 R75, RZ, RZ, R113 ;  /* 0x000000ffff4b7224 */ /* 0x000fc400078e0071 */
[----:B------:R-:W-:Y:S02]  /*af10*/  IMAD.MOV.U32 R72, RZ, RZ, R96 ;  /* 0x000000ffff487224 */ /* 0x000fe400078e0060 */
[----:B------:R-:W-:Y:S02]  /*af20*/  IMAD.MOV.U32 R73, RZ, RZ, R97 ;  /* 0x000000ffff497224 */ /* 0x000fe400078e0061 */
[----:B------:R-:W-:Y:S02]  /*af30*/  IMAD.MOV.U32 R112, RZ, RZ, R98 ;  /* 0x000000ffff707224 */ /* 0x000fe400078e0062 */
[----:B------:R-:W-:Y:S01]  /*af40*/  IMAD.MOV.U32 R113, RZ, RZ, R99 ;  /* 0x000000ffff717224 */ /* 0x000fe200078e0063 */
[----:B------:R-:W-:Y:S04]  /*af50*/  STS.128 [R144+0x280], R164 ;  /* 0x000280a490007388 */ /* 0x000fe80000000c00 */
[----:B------:R-:W-:Y:S04]  /*af60*/  STS.128 [R144+0x400], R80 ;  /* 0x0004005090007388 */ /* 0x000fe80000000c00 */
[----:B------:R-:W-:Y:S04]  /*af70*/  STS.128 [R144+0x480], R100 ;  /* 0x0004806490007388 */ /* 0x000fe80000000c00 */
[----:B------:R-:W-:Y:S04]  /*af80*/  STS.128 [R144+0x600], R72 ;  /* 0x0006004890007388 */ /* 0x000fe80000000c00 */
[----:B------:R2:W-:Y:S04]  /*af90*/  STS.128 [R144+0x680], R112 ;  /* 0x0006807090007388 */ /* 0x0005e80000000c00 */
[----:B------:R-:W-:Y:S01]  /*afa0*/  BAR.SYNC.DEFER_BLOCKING 0x0 ;  /* 0x0000000000007b1d */ /* 0x000fe20000010000 */
[----:B-1----:R-:W-:-:S02]  /*afb0*/  IMAD.MOV.U32 R106, RZ, RZ, R124 ;  /* 0x000000ffff6a7224 */ /* 0x002fc400078e007c */
[----:B------:R-:W-:Y:S02]  /*afc0*/  IMAD.MOV.U32 R107, RZ, RZ, R125 ;  /* 0x000000ffff6b7224 */ /* 0x000fe400078e007d */
[----:B------:R-:W-:Y:S01]  /*afd0*/  IMAD.MOV.U32 R110, RZ, RZ, R132 ;  /* 0x000000ffff6e7224 */ /* 0x000fe200078e0084 */
        /* <DEDUP_REMOVED lines=9> */
[----:B--2---:R-:W-:Y:S02]  /*b070*/  IMAD.MOV.U32 R114, RZ, RZ, R120 ;  /* 0x000000ffff727224 */ /* 0x004fe400078e0078 */
[----:B------:R-:W-:Y:S02]  /*b080*/  IMAD.MOV.U32 R115, RZ, RZ, R121 ;  /* 0x000000ffff737224 */ /* 0x000fe400078e0079 */
[----:B------:R-:W-:Y:S02]  /*b090*/  IMAD.MOV.U32 R118, RZ, RZ, R140 ;  /* 0x000000ffff767224 */ /* 0x000fe400078e008c */
[----:B------:R-:W-:Y:S02]  /*b0a0*/  IMAD.MOV.U32 R119, RZ, RZ, R141 ;  /* 0x000000ffff777224 */ /* 0x000fe400078e008d */
[----:B------:R-:W-:Y:S02]  /*b0b0*/  IMAD.MOV.U32 R104, RZ, RZ, R172 ;  /* 0x000000ffff687224 */ /* 0x000fe400078e00ac */
[----:B------:R-:W-:Y:S01]  /*b0c0*/  IMAD.MOV.U32 R105, RZ, RZ, R173 ;  /* 0x000000ffff697224 */ /* 0x000fe200078e00ad */
[----:B------:R-:W-:Y:S01]  /*b0d0*/  BAR.SYNC.DEFER_BLOCKING 0x0 ;  /* 0x0000000000007b1d */ /* 0x000fe20000010000 */
        /* <DEDUP_REMOVED lines=14> */
[----:B------:R2:W-:Y:S04]  /*b1c0*/  STS.128 [R144], R104 ;  /* 0x0000006890007388 */ /* 0x0005e80000000c00 */
[----:B------:R-:W-:Y:S04]  /*b1d0*/  STS.128 [R144+0x80], R124 ;  /* 0x0000807c90007388 */ /* 0x000fe80000000c00 */
[----:B------:R1:W-:Y:S04]  /*b1e0*/  STS.128 [R144+0x200], R108 ;  /* 0x0002006c90007388 */ /* 0x0003e80000000c00 */
[----:B------:R-:W-:Y:S04]  /*b1f0*/  STS.128 [R144+0x280], R132 ;  /* 0x0002808490007388 */ /* 0x000fe80000000c00 */
[----:B------:R-:W-:Y:S04]  /*b200*/  STS.128 [R144+0x400], R112 ;  /* 0x0004007090007388 */ /* 0x000fe80000000c00 */
[----:B------:R-:W-:Y:S04]  /*b210*/  STS.128 [R144+0x480], R120 ;  /* 0x0004807890007388 */ /* 0x000fe80000000c00 */
[----:B------:R-:W-:Y:S04]  /*b220*/  STS.128 [R144+0x600], R116 ;  /* 0x0006007490007388 */ /* 0x000fe80000000c00 */
[----:B------:R-:W-:Y:S01]  /*b230*/  STS.128 [R144+0x680], R140 ;  /* 0x0006808c90007388 */ /* 0x000fe20000000c00 */
[----:B------:R-:W-:-:S02]  /*b240*/  IMAD R70, R145, c[0x0][0x194], RZ ;  /* 0x0000650091467a24 */ /* 0x000fc400078e02ff */
[----:B------:R-:W-:Y:S01]  /*b250*/  IMAD R71, R198, c[0x0][0x198], RZ ;  /* 0x00006600c6477a24 */ /* 0x000fe200078e02ff */
[----:B------:R-:W-:Y:S02]  /*b260*/  BAR.SYNC.DEFER_BLOCKING 0x0 ;  /* 0x0000000000007b1d */ /* 0x000fe40000010000 */
[----:B------:R-:W-:Y:S02]  /*b270*/  LEA R69, P6, R70, c[0x0][0x170], 0x2 ;  /* 0x00005c0046457a11 */ /* 0x000fe400078c10ff */
[----:B------:R-:W-:Y:S02]  /*b280*/  ISETP.LT.AND P3, PT, R198, c[0x0][0x17c], !P0 ;  /* 0x00005f00c6007a0c */ /* 0x000fe40004761270 */
[----:B------:R-:W-:Y:S02]  /*b290*/  LEA.HI.X.SX32 R70, R70, c[0x0][0x174], 0x2, P6 ;  /* 0x00005d0046467a11 */ /* 0x000fe400030f16ff */
[C---:B--2---:R-:W-:Y:S02]  /*b2a0*/  LEA R104, P6, R71.reuse, R69, 0x2 ;  /* 0x0000004547687211 */ /* 0x044fe400078c10ff */
[----:B------:R-:W-:-:S02]  /*b2b0*/  IADD3 R107, R71, c[0x0][0x198], RZ ;  /* 0x00006600476b7a10 */ /* 0x000fc40007ffe0ff */
[-C--:B------:R-:W-:Y:S02]  /*b2c0*/  LEA.HI.X.SX32 R105, R71, R70.reuse, 0x2, P6 ;  /* 0x0000004647697211 */ /* 0x080fe400030f16ff */
[CC--:B------:R-:W-:Y:S02]  /*b2d0*/  LEA R106, P6, R107.reuse, R69.reuse, 0x2 ;  /* 0x000000456b6a7211 */ /* 0x0c0fe400078c10ff */
[C---:B-1----:R-:W-:Y:S02]  /*b2e0*/  IADD3 R109, R107.reuse, c[0x0][0x198], RZ ;  /* 0x000066006b6d7a10 */ /* 0x042fe40007ffe0ff */
[----:B------:R-:W-:Y:S02]  /*b2f0*/  IADD3 R71, R198, 0x5, RZ ;  /* 0x00000005c6477810 */ /* 0x000fe40007ffe0ff */
[----:B------:R-:W-:Y:S02]  /*b300*/  LEA.HI.X.SX32 R107, R107, R70, 0x2, P6 ;  /* 0x000000466b6b7211 */ /* 0x000fe400030f16ff */
[----:B------:R-:W-:Y:S01]  /*b310*/  LEA R108, P6, R109, R69, 0x2 ;  /* 0x000000456d6c7211 */ /* 0x000fe200078c10ff */
[----:B------:R1:W-:Y:S01]  /*b320*/  @P3 STG.E [R104.64], R16 ;  /* 0x0000001068003986 */ /* 0x0003e2000c101904 */
[----:B------:R-:W-:-:S02]  /*b330*/  ISETP.LT.AND P3, PT, R71, c[0x0][0x17c], !P0 ;  /* 0x00005f0047007a0c */ /* 0x000fc40004761270 */
[C---:B------:R-:W-:Y:S02]  /*b340*/  IADD3 R111, R109.reuse, c[0x0][0x198], RZ ;  /* 0x000066006d6f7a10 */ /* 0x040fe40007ffe0ff */
[C---:B------:R-:W-:Y:S01]  /*b350*/  IADD3 R71, R198.reuse, 0x6, RZ ;  /* 0x00000006c6477810 */ /* 0x040fe20007ffe0ff */
[----:B------:R2:W-:Y:S01]  /*b360*/  @P5 STG.E [R106.64], R17 ;  /* 0x000000116a005986 */ /* 0x0005e2000c101904 */
[----:B------:R-:W-:Y:S02]  /*b370*/  LEA.HI.X.SX32 R109, R109, R70, 0x2, P6 ;  /* 0x000000466d6d7211 */ /* 0x000fe400030f16ff */
[----:B------:R-:W-:Y:S02]  /*b380*/  LEA R110, P6, R111, R69, 0x2 ;  /* 0x000000456f6e7211 */ /* 0x000fe400078c10ff */
[----:B------:R-:W-:Y:S02]  /*b390*/  ISETP.LT.AND P5, PT, R71, c[0x0][0x17c], !P0 ;  /* 0x00005f0047007a0c */ /* 0x000fe400047a1270 */
[----:B-1----:R-:W-:-:S02]  /*b3a0*/  IADD3 R16, R198, 0x7, RZ ;  /* 0x00000007c6107810 */ /* 0x002fc40007ffe0ff */
[C---:B------:R-:W-:Y:S01]  /*b3b0*/  IADD3 R71, R111.reuse, c[0x0][0x198], RZ ;  /* 0x000066006f477a10 */ /* 0x040fe20007ffe0ff */
[----:B------:R1:W-:Y:S01]  /*b3c0*/  @P1 STG.E [R108.64], R8 ;  /* 0x000000086c001986 */ /* 0x0003e2000c101904 */
[-C--:B------:R-:W-:Y:S02]  /*b3d0*/  LEA.HI.X.SX32 R111, R111, R70.reuse, 0x2, P6 ;  /* 0x000000466f6f7211 */ /* 0x080fe400030f16ff */
[----:B------:R-:W-:Y:S02]  /*b3e0*/  ISETP.LT.AND P1, PT, R16, c[0x0][0x17c], !P0 ;  /* 0x00005f0010007a0c */ /* 0x000fe40004721270 */
[----:B------:R-:W-:Y:S02]  /*b3f0*/  IADD3 R16, R198, 0x8, RZ ;  /* 0x00000008c6107810 */ /* 0x000fe40007ffe0ff */
[C---:B------:R-:W-:Y:S02]  /*b400*/  LEA R104, P6, R71.reuse, R69, 0x2 ;  /* 0x0000004547687211 */ /* 0x040fe400078c10ff */
[C---:B--2---:R-:W-:Y:S01]  /*b410*/  IADD3 R17, R71.reuse, c[0x0][0x198], RZ ;  /* 0x0000660047117a10 */ /* 0x044fe20007ffe0ff */
[----:B------:R2:W-:Y:S01]  /*b420*/  @P4 STG.E [R110.64], R9 ;  /* 0x000000096e004986 */ /* 0x0005e2000c101904 */
[----:B------:R-:W-:-:S02]  /*b430*/  LEA.HI.X.SX32 R105, R71, R70, 0x2, P6 ;  /* 0x0000004647697211 */ /* 0x000fc400030f16ff */
[----:B------:R-:W-:Y:S02]  /*b440*/  ISETP.LT.AND P4, PT, R16, c[0x0][0x17c], !P0 ;  /* 0x00005f0010007a0c */ /* 0x000fe40004781270 */
[CC--:B------:R-:W-:Y:S02]  /*b450*/  LEA R16, P6, R17.reuse, R69.reuse, 0x2 ;  /* 0x0000004511107211 */ /* 0x0c0fe400078c10ff */
[C---:B------:R-:W-:Y:S02]  /*b460*/  IADD3 R107, R17.reuse, c[0x0][0x198], RZ ;  /* 0x00006600116b7a10 */ /* 0x040fe40007ffe0ff */
[----:B------:R-:W-:Y:S02]  /*b470*/  LEA.HI.X.SX32 R17, R17, R70, 0x2, P6 ;  /* 0x0000004611117211 */ /* 0x000fe400030f16ff */
[C---:B------:R-:W-:Y:S02]  /*b480*/  LEA R106, P6, R107.reuse, R69, 0x2 ;  /* 0x000000456b6a7211 */ /* 0x040fe400078c10ff */
[----:B-1----:R-:W-:Y:S01]  /*b490*/  IADD3 R8, R198, 0xa, RZ ;  /* 0x0000000ac6087810 */ /* 0x002fe20007ffe0ff */
[----:B---3--:R1:W-:Y:S01]  /*b4a0*/  @P2 STG.E [R104.64], R4 ;  /* 0x0000000468002986 */ /* 0x0083e2000c101904 */
[----:B--2---:R-:W-:-:S02]  /*b4b0*/  IADD3 R9, R107, c[0x0][0x198], RZ ;  /* 0x000066006b097a10 */ /* 0x004fc40007ffe0ff */
[----:B------:R-:W-:Y:S01]  /*b4c0*/  IADD3 R71, R198, 0x9, RZ ;  /* 0x00000009c6477810 */ /* 0x000fe20007ffe0ff */
[----:B------:R2:W-:Y:S01]  /*b4d0*/  @P3 STG.E [R16.64], R5 ;  /* 0x0000000510003986 */ /* 0x0005e2000c101904 */
[----:B------:R-:W-:Y:S02]  /*b4e0*/  LEA.HI.X.SX32 R107, R107, R70, 0x2, P6 ;  /* 0x000000466b6b7211 */ /* 0x000fe400030f16ff */
[----:B------:R-:W-:Y:S02]  /*b4f0*/  ISETP.LT.AND P3, PT, R8, c[0x0][0x17c], !P0 ;  /* 0x00005f0008007a0c */ /* 0x000fe40004761270 */
[----:B------:R-:W-:Y:S02]  /*b500*/  LEA R8, P6, R9, R69, 0x2 ;  /* 0x0000004509087211 */ /* 0x000fe400078c10ff */
[----:B------:R-:W-:Y:S02]  /*b510*/  ISETP.LT.AND P2, PT, R71, c[0x0][0x17c], !P0 ;  /* 0x00005f0047007a0c */ /* 0x000fe40004741270 */
[----:B-1----:R-:W-:-:S02]  /*b520*/  IADD3 R105, R9, c[0x0][0x198], RZ ;  /* 0x0000660009697a10 */ /* 0x002fc40007ffe0ff */
[C---:B------:R-:W-:Y:S01]  /*b530*/  IADD3 R71, R198.reuse, 0xb, RZ ;  /* 0x0000000bc6477810 */ /* 0x040fe20007ffe0ff */
[----:B----4-:R1:W-:Y:S01]  /*b540*/  @P5 STG.E [R106.64], R40 ;  /* 0x000000286a005986 */ /* 0x0103e2000c101904 */
[-C--:B------:R-:W-:Y:S02]  /*b550*/  LEA.HI.X.SX32 R9, R9, R70.reuse, 0x2, P6 ;  /* 0x0000004609097211 */ /* 0x080fe400030f16ff */
[----:B------:R-:W-:Y:S02]  /*b560*/  LEA R104, P6, R105, R69, 0x2 ;  /* 0x0000004569687211 */ /* 0x000fe400078c10ff */
[----:B------:R-:W-:Y:S02]  /*b570*/  ISETP.LT.AND P5, PT, R71, c[0x0][0x17c], !P0 ;  /* 0x00005f0047007a0c */ /* 0x000fe400047a1270 */
[----:B------:R-:W-:Y:S02]  /*b580*/  IADD3 R4, R198, 0xc, RZ ;  /* 0x0000000cc6047810 */ /* 0x000fe40007ffe0ff */
[C---:B------:R-:W-:Y:S01]  /*b590*/  IADD3 R71, R105.reuse, c[0x0][0x198], RZ ;  /* 0x0000660069477a10 */ /* 0x040fe20007ffe0ff */
[----:B------:R3:W-:Y:S01]  /*b5a0*/  @P1 STG.E [R8.64], R41 ;  /* 0x0000002908001986 */ /* 0x0007e2000c101904 */
[----:B------:R-:W-:-:S02]  /*b5b0*/  LEA.HI.X.SX32 R105, R105, R70, 0x2, P6 ;  /* 0x0000004669697211 */ /* 0x000fc400030f16ff */
[----:B------:R-:W-:Y:S02]  /*b5c0*/  ISETP.LT.AND P1, PT, R4, c[0x0][0x17c], !P0 ;  /* 0x00005f0004007a0c */ /* 0x000fe40004721270 */
[C---:B------:R-:W-:Y:S02]  /*b5d0*/  LEA R4, P6, R71.reuse, R69, 0x2 ;  /* 0x0000004547047211 */ /* 0x040fe400078c10ff */
[----:B--2---:R-:W-:Y:S02]  /*b5e0*/  IADD3 R16, R198, 0xd, RZ ;  /* 0x0000000dc6107810 */ /* 0x004fe40007ffe0ff */
[C---:B------:R-:W-:Y:S01]  /*b5f0*/  IADD3 R17, R71.reuse, c[0x0][0x198], RZ ;  /* 0x0000660047117a10 */ /* 0x040fe20007ffe0ff */
[----:B------:R-:W-:Y:S01]  /*b600*/  @P4 STG.E [R104.64], R36 ;  /* 0x0000002468004986 */ /* 0x000fe2000c101904 */
[----:B------:R-:W-:Y:S02]  /*b610*/  LEA.HI.X.SX32 R5, R71, R70, 0x2, P6 ;  /* 0x0000004647057211 */ /* 0x000fe400030f16ff */
[----:B------:R-:W-:-:S02]  /*b620*/  ISETP.LT.AND P4, PT, R16, c[0x0][0x17c], !P0 ;  /* 0x00005f0010007a0c */ /* 0x000fc40004781270 */
[CC--:B------:R-:W-:Y:S02]  /*b630*/  LEA R16, P6, R17.reuse, R69.reuse, 0x2 ;  /* 0x0000004511107211 */ /* 0x0c0fe400078c10ff */
[----:B-1----:R-:W-:Y:S02]  /*b640*/  IADD3 R40, R198, 0xe, RZ ;  /* 0x0000000ec6287810 */ /* 0x002fe40007ffe0ff */
[C---:B---3--:R-:W-:Y:S01]  /*b650*/  IADD3 R9, R17.reuse, c[0x0][0x198], RZ ;  /* 0x0000660011097a10 */ /* 0x048fe20007ffe0ff */
[----:B------:R1:W-:Y:S01]  /*b660*/  @P2 STG.E [R4.64], R37 ;  /* 0x0000002504002986 */ /* 0x0003e2000c101904 */
[----:B------:R-:W-:Y:S02]  /*b670*/  LEA.HI.X.SX32 R17, R17, R70, 0x2, P6 ;  /* 0x0000004611117211 */ /* 0x000fe400030f16ff */
[----:B------:R-:W-:Y:S02]  /*b680*/  ISETP.LT.AND P2, PT, R40, c[0x0][0x17c], !P0 ;  /* 0x00005f0028007a0c */ /* 0x000fe40004741270 */
[----:B------:R-:W-:-:S02]  /*b690*/  LEA R8, P6, R9, R69, 0x2 ;  /* 0x0000004509087211 */ /* 0x000fc400078c10ff */
[----:B------:R-:W-:Y:S02]  /*b6a0*/  IADD3 R40, R198, 0xf, RZ ;  /* 0x0000000fc6287810 */ /* 0x000fe40007ffe0ff */
[C---:B------:R-:W-:Y:S01]  /*b6b0*/  IADD3 R41, R9.reuse, c[0x0][0x198], RZ ;  /* 0x0000660009297a10 */ /* 0x040fe20007ffe0ff */
[----:B------:R2:W-:Y:S01]  /*b6c0*/  @P3 STG.E [R16.64], R28 ;  /* 0x0000001c10003986 */ /* 0x0005e2000c101904 */
[----:B------:R-:W-:Y:S02]  /*b6d0*/  LEA.HI.X.SX32 R9, R9, R70, 0x2, P6 ;  /* 0x0000004609097211 */ /* 0x000fe400030f16ff */
[----:B------:R-:W-:Y:S02]  /*b6e0*/  ISETP.LT.AND P3, PT, R40, c[0x0][0x17c], !P0 ;  /* 0x00005f0028007a0c */ /* 0x000fe40004761270 */
[----:B------:R-:W-:Y:S02]  /*b6f0*/  LEA R40, P6, R41, R69, 0x2 ;  /* 0x0000004529287211 */ /* 0x000fe400078c10ff */
[----:B-1----:R-:W-:-:S02]  /*b700*/  IADD3 R4, R198, 0x10, RZ ;  /* 0x00000010c6047810 */ /* 0x002fc40007ffe0ff */
[C---:B------:R-:W-:Y:S01]  /*b710*/  IADD3 R5, R41.reuse, c[0x0][0x198], RZ ;  /* 0x0000660029057a10 */ /* 0x040fe20007ffe0ff */
[----:B------:R1:W-:Y:S01]  /*b720*/  @P5 STG.E [R8.64], R29 ;  /* 0x0000001d08005986 */ /* 0x0003e2000c101904 */
[-C--:B------:R-:W-:Y:S02]  /*b730*/  LEA.HI.X.SX32 R41, R41, R70.reuse, 0x2, P6 ;  /* 0x0000004629297211 */ /* 0x080fe400030f16ff */
[----:B------:R-:W-:Y:S02]  /*b740*/  ISETP.LT.AND P5, PT, R4, c[0x0][0x17c], !P0 ;  /* 0x00005f0004007a0c */ /* 0x000fe400047a1270 */
[C---:B------:R-:W-:Y:S02]  /*b750*/  LEA R4, P6, R5.reuse, R69, 0x2 ;  /* 0x0000004505047211 */ /* 0x040fe400078c10ff */
[----:B------:R-:W-:Y:S02]  /*b760*/  IADD3 R36, R198, 0x11, RZ ;  /* 0x00000011c6247810 */ /* 0x000fe40007ffe0ff */
[C---:B--2---:R-:W-:Y:S01]  /*b770*/  IADD3 R17, R5.reuse, c[0x0][0x198], RZ ;  /* 0x0000660005117a10 */ /* 0x044fe20007ffe0ff */
[----:B------:R-:W-:Y:S01]  /*b780*/  @P1 STG.E [R40.64], R24 ;  /* 0x0000001828001986 */ /* 0x000fe2000c101904 */
[----:B------:R-:W-:-:S02]  /*b790*/  LEA.HI.X.SX32 R5, R5, R70, 0x2, P6 ;  /* 0x0000004605057211 */ /* 0x000fc400030f16ff */
[----:B------:R-:W-:Y:S02]  /*b7a0*/  ISETP.LT.AND P1, PT, R36, c[0x0][0x17c], !P0 ;  /* 0x00005f0024007a0c */ /* 0x000fe40004721270 */
[CC--:B------:R-:W-:Y:S02]  /*b7b0*/  LEA R16, P6, R17.reuse, R69.reuse, 0x2 ;  /* 0x0000004511107211 */ /* 0x0c0fe400078c10ff */
[C---:B------:R-:W-:Y:S02]  /*b7c0*/  IADD3 R36, R17.reuse, c[0x0][0x198], RZ ;  /* 0x0000660011247a10 */ /* 0x040fe40007ffe0ff */
[----:B------:R-:W-:Y:S02]  /*b7d0*/  LEA.HI.X.SX32 R17, R17, R70, 0x2, P6 ;  /* 0x0000004611117211 */ /* 0x000fe400030f16ff */
[----:B------:R-:W-:Y:S02]  /*b7e0*/  IADD3 R28, R198, 0x12, RZ ;  /* 0x00000012c61c7810 */ /* 0x000fe40007ffe0ff */
[----:B-1----:R-:W-:-:S02]  /*b7f0*/  LEA R8, P6, R36, R69, 0x2 ;  /* 0x0000004524087211 */ /* 0x002fc400078c10ff */
[----:B------:R-:W-:Y:S01]  /*b800*/  IADD3 R29, R36, c[0x0][0x198], RZ ;  /* 0x00006600241d7a10 */ /* 0x000fe20007ffe0ff */
[----:B------:R1:W-:Y:S01]  /*b810*/  @P4 STG.E [R4.64], R25 ;  /* 0x0000001904004986 */ /* 0x0003e2000c101904 */
[----:B------:R-:W-:Y:S02]  /*b820*/  ISETP.LT.AND P4, PT, R28, c[0x0][0x17c], !P0 ;  /* 0x00005f001c007a0c */ /* 0x000fe40004781270 */
[-C--:B------:R-:W-:Y:S02]  /*b830*/  LEA.HI.X.SX32 R9, R36, R70.reuse, 0x2, P6 ;  /* 0x0000004624097211 */ /* 0x080fe400030f16ff */
[C---:B------:R-:W-:Y:S02]  /*b840*/  LEA R28, P6, R29.reuse, R69, 0x2 ;  /* 0x000000451d1c7211 */ /* 0x040fe400078c10ff */
[C---:B-1----:R-:W-:Y:S02]  /*b850*/  IADD3 R5, R29.reuse, c[0x0][0x198], RZ ;  /* 0x000066001d057a10 */ /* 0x042fe40007ffe0ff */
[----:B------:R-:W-:-:S02]  /*b860*/  LEA.HI.X.SX32 R29, R29, R70, 0x2, P6 ;  /* 0x000000461d1d7211 */ /* 0x000fc400030f16ff */
[C---:B------:R-:W-:Y:S02]  /*b870*/  LEA R4, P6, R5.reuse, R69, 0x2 ;  /* 0x0000004505047211 */ /* 0x040fe400078c10ff */
[C---:B------:R-:W-:Y:S02]  /*b880*/  IADD3 R25, R5.reuse, c[0x0][0x198], RZ ;  /* 0x0000660005197a10 */ /* 0x040fe40007ffe0ff */
[----:B------:R-:W-:Y:S01]  /*b890*/  IADD3 R24, R198, 0x13, RZ ;  /* 0x00000013c6187810 */ /* 0x000fe20007ffe0ff */
[----:B-----5:R1:W-:Y:S01]  /*b8a0*/  @P2 STG.E [R16.64], R20 ;  /* 0x0000001410002986 */ /* 0x0203e2000c101904 */
[----:B------:R-:W-:Y:S02]  /*b8b0*/  LEA.HI.X.SX32 R5, R5, R70, 0x2, P6 ;  /* 0x0000004605057211 */ /* 0x000fe400030f16ff */
[----:B------:R-:W-:Y:S01]  /*b8c0*/  ISETP.LT.AND P2, PT, R24, c[0x0][0x17c], !P0 ;  /* 0x00005f0018007a0c */ /* 0x000fe20004741270 */
[----:B------:R2:W-:Y:S01]  /*b8d0*/  @P3 STG.E [R8.64], R21 ;  /* 0x0000001508003986 */ /* 0x0005e2000c101904 */
[----:B------:R-:W-:-:S03]  /*b8e0*/  IADD3 R24, R198, 0x14, RZ ;  /* 0x00000014c6187810 */ /* 0x000fc60007ffe0ff */
[----:B------:R-:W-:Y:S01]  /*b8f0*/  @P5 STG.E [R28.64], R18 ;  /* 0x000000121c005986 */ /* 0x000fe2000c101904 */
[----:B-1----:R-:W-:-:S03]  /*b900*/  LEA R16, P6, R25, R69, 0x2 ;  /* 0x0000004519107211 */ /* 0x002fc600078c10ff */
[----:B------:R1:W-:Y:S01]  /*b910*/  @P1 STG.E [R4.64], R19 ;  /* 0x0000001304001986 */ /* 0x0003e2000c101904 */
[----:B--2---:R-:W-:Y:S02]  /*b920*/  IADD3 R8, R198, 0x16, RZ ;  /* 0x00000016c6087810 */ /* 0x004fe40007ffe0ff */
[C---:B------:R-:W-:Y:S02]  /*b930*/  IADD3 R9, R25.reuse, c[0x0][0x198], RZ ;  /* 0x0000660019097a10 */ /* 0x040fe40007ffe0ff */
[----:B------:R-:W-:Y:S02]  /*b940*/  LEA.HI.X.SX32 R17, R25, R70, 0x2, P6 ;  /* 0x0000004619117211 */ /* 0x000fe400030f16ff */
[----:B------:R-:W-:Y:S02]  /*b950*/  ISETP.LT.AND P1, PT, R8, c[0x0][0x17c], !P0 ;  /* 0x00005f0008007a0c */ /* 0x000fe40004721270 */
[----:B------:R-:W-:Y:S02]  /*b960*/  ISETP.LT.AND P3, PT, R24, c[0x0][0x17c], !P0 ;  /* 0x00005f0018007a0c */ /* 0x000fe40004761270 */
[----:B------:R-:W-:-:S02]  /*b970*/  IADD3 R20, R198, 0x17, RZ ;  /* 0x00000017c6147810 */ /* 0x000fc40007ffe0ff */
[C---:B------:R-:W-:Y:S02]  /*b980*/  LEA R8, P6, R9.reuse, R69, 0x2 ;  /* 0x0000004509087211 */ /* 0x040fe400078c10ff */
[----:B------:R-:W-:Y:S02]  /*b990*/  IADD3 R24, R198, 0x15, RZ ;  /* 0x00000015c6187810 */ /* 0x000fe40007ffe0ff */
[C---:B------:R-:W-:Y:S01]  /*b9a0*/  IADD3 R21, R9.reuse, c[0x0][0x198], RZ ;  /* 0x0000660009157a10 */ /* 0x040fe20007ffe0ff */
[----:B------:R2:W-:Y:S01]  /*b9b0*/  @P4 STG.E [R16.64], R10 ;  /* 0x0000000a10004986 */ /* 0x0005e2000c101904 */
[----:B------:R-:W-:Y:S02]  /*b9c0*/  LEA.HI.X.SX32 R9, R9, R70, 0x2, P6 ;  /* 0x0000004609097211 */ /* 0x000fe400030f16ff */
[----:B------:R-:W-:Y:S02]  /*b9d0*/  ISETP.LT.AND P4, PT, R20, c[0x0][0x17c], !P0 ;  /* 0x00005f0014007a0c */ /* 0x000fe40004781270 */
[----:B------:R-:W-:-:S02]  /*b9e0*/  ISETP.LT.AND P5, PT, R24, c[0x0][0x17c], !P0 ;  /* 0x00005f0018007a0c */ /* 0x000fc400047a1270 */
[CC--:B------:R-:W-:Y:S02]  /*b9f0*/  LEA R20, P6, R21.reuse, R69.reuse, 0x2 ;  /* 0x0000004515147211 */ /* 0x0c0fe400078c10ff */
[C---:B------:R-:W-:Y:S02]  /*ba00*/  IADD3 R24, R21.reuse, c[0x0][0x198], RZ ;  /* 0x0000660015187a10 */ /* 0x040fe40007ffe0ff */
[-C--:B------:R-:W-:Y:S02]  /*ba10*/  LEA.HI.X.SX32 R21, R21, R70.reuse, 0x2, P6 ;  /* 0x0000004615157211 */ /* 0x080fe400030f16ff */
[----:B-1----:R-:W-:Y:S02]  /*ba20*/  LEA R4, P6, R24, R69, 0x2 ;  /* 0x0000004518047211 */ /* 0x002fe400078c10ff */
[----:B--2---:R-:W-:Y:S02]  /*ba30*/  IADD3 R10, R198, 0x19, RZ ;  /* 0x00000019c60a7810 */ /* 0x004fe40007ffe0ff */
[C---:B------:R-:W-:Y:S01]  /*ba40*/  IADD3 R17, R24.reuse, c[0x0][0x198], RZ ;  /* 0x0000660018117a10 */ /* 0x040fe20007ffe0ff */
[----:B------:R1:W-:Y:S01]  /*ba50*/  @P2 STG.E [R8.64], R11 ;  /* 0x0000000b08002986 */ /* 0x0003e2000c101904 */
[----:B------:R-:W-:-:S02]  /*ba60*/  LEA.HI.X.SX32 R5, R24, R70, 0x2, P6 ;  /* 0x0000004618057211 */ /* 0x000fc400030f16ff */
[C---:B------:R-:W-:Y:S01]  /*ba70*/  LEA R16, P6, R17.reuse, R69, 0x2 ;  /* 0x0000004511107211 */ /* 0x040fe200078c10ff */
[----:B------:R-:W-:Y:S01]  /*ba80*/  @P3 STG.E [R20.64], R6 ;  /* 0x0000000614003986 */ /* 0x000fe2000c101904 */
[----:B------:R-:W-:Y:S02]  /*ba90*/  ISETP.LT.AND P3, PT, R10, c[0x0][0x17c], !P0 ;  /* 0x00005f000a007a0c */ /* 0x000fe40004761270 */
[C---:B------:R-:W-:Y:S01]  /*baa0*/  IADD3 R10, R198.reuse, 0x1a, RZ ;  /* 0x0000001ac60a7810 */ /* 0x040fe20007ffe0ff */
[----:B------:R2:W-:Y:S01]  /*bab0*/  @P5 STG.E [R4.64], R7 ;  /* 0x0000000704005986 */ /* 0x0005e2000c101904 */
[----:B------:R-:W-:Y:S02]  /*bac0*/  IADD3 R18, R198, 0x18, RZ ;  /* 0x00000018c6127810 */ /* 0x000fe40007ffe0ff */
[C---:B-1----:R-:W-:Y:S02]  /*bad0*/  IADD3 R9, R17.reuse, c[0x0][0x198], RZ ;  /* 0x0000660011097a10 */ /* 0x042fe40007ffe0ff */
[----:B------:R-:W-:-:S02]  /*bae0*/  LEA.HI.X.SX32 R17, R17, R70, 0x2, P6 ;  /* 0x0000004611117211 */ /* 0x000fc400030f16ff */
[----:B------:R-:W-:Y:S02]  /*baf0*/  ISETP.LT.AND P5, PT, R10, c[0x0][0x17c], !P0 ;  /* 0x00005f000a007a0c */ /* 0x000fe400047a1270 */
[----:B------:R-:W-:Y:S02]  /*bb00*/  IADD3 R10, R198, 0x1b, RZ ;  /* 0x0000001bc60a7810 */ /* 0x000fe40007ffe0ff */
[C---:B------:R-:W-:Y:S02]  /*bb10*/  LEA R8, P6, R9.reuse, R69, 0x2 ;  /* 0x0000004509087211 */ /* 0x040fe400078c10ff */
[----:B------:R-:W-:Y:S02]  /*bb20*/  ISETP.LT.AND P2, PT, R18, c[0x0][0x17c], !P0 ;  /* 0x00005f0012007a0c */ /* 0x000fe40004741270 */
[C---:B------:R-:W-:Y:S01]  /*bb30*/  IADD3 R11, R9.reuse, c[0x0][0x198], RZ ;  /* 0x00006600090b7a10 */ /* 0x040fe20007ffe0ff */
[----:B------:R1:W-:Y:S01]  /*bb40*/  @P1 STG.E [R16.64], R42 ;  /* 0x0000002a10001986 */ /* 0x0003e2000c101904 */
[----:B------:R-:W-:-:S02]  /*bb50*/  LEA.HI.X.SX32 R9, R9, R70, 0x2, P6 ;  /* 0x0000004609097211 */ /* 0x000fc400030f16ff */
[----:B------:R-:W-:Y:S02]  /*bb60*/  ISETP.LT.AND P1, PT, R10, c[0x0][0x17c], !P0 ;  /* 0x00005f000a007a0c */ /* 0x000fe40004721270 */
[C---:B------:R-:W-:Y:S02]  /*bb70*/  LEA R10, P6, R11.reuse, R69, 0x2 ;  /* 0x000000450b0a7211 */ /* 0x040fe400078c10ff */
[----:B--2---:R-:W-:Y:S02]  /*bb80*/  IADD3 R4, R198, 0x1c, RZ ;  /* 0x0000001cc6047810 */ /* 0x004fe40007ffe0ff */
[C---:B------:R-:W-:Y:S01]  /*bb90*/  IADD3 R5, R11.reuse, c[0x0][0x198], RZ ;  /* 0x000066000b057a10 */ /* 0x040fe20007ffe0ff */
[----:B------:R2:W-:Y:S01]  /*bba0*/  @P4 STG.E [R8.64], R43 ;  /* 0x0000002b08004986 */ /* 0x0005e2000c101904 */
[----:B------:R-:W-:Y:S02]  /*bbb0*/  LEA.HI.X.SX32 R11, R11, R70, 0x2, P6 ;  /* 0x000000460b0b7211 */ /* 0x000fe400030f16ff */
[----:B------:R-:W-:-:S02]  /*bbc0*/  ISETP.LT.AND P4, PT, R4, c[0x0][0x17c], !P0 ;  /* 0x00005f0004007a0c */ /* 0x000fc40004781270 */
[----:B------:R-:W-:Y:S02]  /*bbd0*/  IADD3 R6, R198, 0x1d, RZ ;  /* 0x0000001dc6067810 */ /* 0x000fe40007ffe0ff */
[CC--:B------:R-:W-:Y:S02]  /*bbe0*/  LEA R4, P6, R5.reuse, R69.reuse, 0x2 ;  /* 0x0000004505047211 */ /* 0x0c0fe400078c10ff */
[C---:B------:R-:W-:Y:S01]  /*bbf0*/  IADD3 R7, R5.reuse, c[0x0][0x198], RZ ;  /* 0x0000660005077a10 */ /* 0x040fe20007ffe0ff */
[----:B------:R3:W-:Y:S01]  /*bc00*/  @P2 STG.E [R10.64], R38 ;  /* 0x000000260a002986 */ /* 0x0007e2000c101904 */
[----:B------:R-:W-:Y:S02]  /*bc10*/  LEA.HI.X.SX32 R5, R5, R70, 0x2, P6 ;  /* 0x0000004605057211 */ /* 0x000fe400030f16ff */
[----:B------:R-:W-:Y:S02]  /*bc20*/  ISETP.LT.AND P2, PT, R6, c[0x0][0x17c], !P0 ;  /* 0x00005f0006007a0c */ /* 0x000fe40004741270 */
[----:B------:R-:W-:-:S02]  /*bc30*/  LEA R6, P6, R7, R69, 0x2 ;  /* 0x0000004507067211 */ /* 0x000fc400078c10ff */
[C---:B-1----:R-:W-:Y:S02]  /*bc40*/  IADD3 R17, R7.reuse, c[0x0][0x198], RZ ;  /* 0x0000660007117a10 */ /* 0x042fe40007ffe0ff */
[-C--:B------:R-:W-:Y:S02]  /*bc50*/  LEA.HI.X.SX32 R7, R7, R70.reuse, 0x2, P6 ;  /* 0x0000004607077211 */ /* 0x080fe400030f16ff */
[C---:B--2---:R-:W-:Y:S02]  /*bc60*/  LEA R8, P6, R17.reuse, R69, 0x2 ;  /* 0x0000004511087211 */ /* 0x044fe400078c10ff */
[----:B---3--:R-:W-:Y:S01]  /*bc70*/  IADD3 R10, R198, 0x1f, RZ ;  /* 0x0000001fc60a7810 */ /* 0x008fe20007ffe0ff */
[----:B------:R1:W-:Y:S01]  /*bc80*/  @P3 STG.E [R4.64], R39 ;  /* 0x0000002704003986 */ /* 0x0003e2000c101904 */
[C---:B------:R-:W-:Y:S02]  /*bc90*/  IADD3 R11, R17.reuse, c[0x0][0x198], RZ ;  /* 0x00006600110b7a10 */ /* 0x040fe40007ffe0ff */
[----:B------:R-:W-:Y:S01]  /*bca0*/  LEA.HI.X.SX32 R9, R17, R70, 0x2, P6 ;  /* 0x0000004611097211 */ /* 0x000fe200030f16ff */
[----:B------:R2:W-:Y:S01]  /*bcb0*/  @P5 STG.E [R6.64], R30 ;  /* 0x0000001e06005986 */ /* 0x0005e2000c101904 */
[----:B------:R-:W-:-:S02]  /*bcc0*/  ISETP.LT.AND P5, PT, R10, c[0x0][0x17c], !P0 ;  /* 0x00005f000a007a0c */ /* 0x000fc400047a1270 */
[CC--:B------:R-:W-:Y:S02]  /*bcd0*/  LEA R10, P6, R11.reuse, R69.reuse, 0x2 ;  /* 0x000000450b0a7211 */ /* 0x0c0fe400078c10ff */
[C---:B-1----:R-:W-:Y:S02]  /*bce0*/  IADD3 R5, R11.reuse, c[0x0][0x198], RZ ;  /* 0x000066000b057a10 */ /* 0x042fe40007ffe0ff */
[-C--:B------:R-:W-:Y:S02]  /*bcf0*/  LEA.HI.X.SX32 R11, R11, R70.reuse, 0x2, P6 ;  /* 0x000000460b0b7211 */ /* 0x080fe400030f16ff */
[C---:B------:R-:W-:Y:S02]  /*bd00*/  LEA R4, P6, R5.reuse, R69, 0x2 ;  /* 0x0000004505047211 */ /* 0x040fe400078c10ff */
[C---:B------:R-:W-:Y:S02]  /*bd10*/  IADD3 R17, R5.reuse, c[0x0][0x198], RZ ;  /* 0x0000660005117a10 */ /* 0x040fe40007ffe0ff */
[----:B------:R-:W-:Y:S01]  /*bd20*/  IADD3 R16, R198, 0x1e, RZ ;  /* 0x0000001ec6107810 */ /* 0x000fe20007ffe0ff */
[----:B------:R1:W-:Y:S01]  /*bd30*/  @P1 STG.E [R8.64], R31 ;  /* 0x0000001f08001986 */ /* 0x0003e2000c101904 */
[----:B------:R-:W-:-:S02]  /*bd40*/  LEA.HI.X.SX32 R5, R5, R70, 0x2, P6 ;  /* 0x0000004605057211 */ /* 0x000fc400030f16ff */
[C---:B--2---:R-:W-:Y:S01]  /*bd50*/  LEA R6, P6, R17.reuse, R69, 0x2 ;  /* 0x0000004511067211 */ /* 0x044fe200078c10ff */
[----:B------:R2:W-:Y:S01]  /*bd60*/  @P4 STG.E [R10.64], R26 ;  /* 0x0000001a0a004986 */ /* 0x0005e2000c101904 */
[----:B------:R-:W-:Y:S02]  /*bd70*/  ISETP.LT.AND P3, PT, R16, c[0x0][0x17c], !P0 ;  /* 0x00005f0010007a0c */ /* 0x000fe40004761270 */
[C---:B------:R-:W-:Y:S01]  /*bd80*/  IADD3 R16, R198.reuse, 0x20, RZ ;  /* 0x00000020c6107810 */ /* 0x040fe20007ffe0ff */
[----:B------:R3:W-:Y:S01]  /*bd90*/  @P2 STG.E [R4.64], R27 ;  /* 0x0000001b04002986 */ /* 0x0007e2000c101904 */
[----:B-1----:R-:W-:Y:S02]  /*bda0*/  IADD3 R8, R198, 0x22, RZ ;  /* 0x00000022c6087810 */ /* 0x002fe40007ffe0ff */
[C---:B------:R-:W-:Y:S02]  /*bdb0*/  IADD3 R9, R17.reuse, c[0x0][0x198], RZ ;  /* 0x0000660011097a10 */ /* 0x040fe40007ffe0ff */
[----:B------:R-:W-:-:S02]  /*bdc0*/  LEA.HI.X.SX32 R7, R17, R70, 0x2, P6 ;  /* 0x0000004611077211 */ /* 0x000fc400030f16ff */
[----:B------:R-:W-:Y:S02]  /*bdd0*/  ISETP.LT.AND P2, PT, R8, c[0x0][0x17c], !P0 ;  /* 0x00005f0008007a0c */ /* 0x000fe40004741270 */
[CC--:B------:R-:W-:Y:S02]  /*bde0*/  LEA R8, P6, R9.reuse, R69.reuse, 0x2 ;  /* 0x0000004509087211 */ /* 0x0c0fe400078c10ff */
[----:B------:R-:W-:Y:S02]  /*bdf0*/  ISETP.LT.AND P1, PT, R16, c[0x0][0x17c], !P0 ;  /* 0x00005f0010007a0c */ /* 0x000fe40004721270 */
[C---:B--2---:R-:W-:Y:S02]  /*be00*/  IADD3 R11, R9.reuse, c[0x0][0x198], RZ ;  /* 0x00006600090b7a10 */ /* 0x044fe40007ffe0ff */
[----:B------:R-:W-:Y:S02]  /*be10*/  LEA.HI.X.SX32 R9, R9, R70, 0x2, P6 ;  /* 0x0000004609097211 */ /* 0x000fe400030f16ff */
[----:B------:R-:W-:-:S02]  /*be20*/  LEA R10, P6, R11, R69, 0x2 ;  /* 0x000000450b0a7211 */ /* 0x000fc400078c10ff */
[C---:B------:R-:W-:Y:S02]  /*be30*/  IADD3 R17, R11.reuse, c[0x0][0x198], RZ ;  /* 0x000066000b117a10 */ /* 0x040fe40007ffe0ff */
[----:B------:R-:W-:Y:S01]  /*be40*/  IADD3 R16, R198, 0x21, RZ ;  /* 0x00000021c6107810 */ /* 0x000fe20007ffe0ff */
[----:B------:R1:W-:Y:S01]  /*be50*/  @P3 STG.E [R6.64], R22 ;  /* 0x0000001606003986 */ /* 0x0003e2000c101904 */
[----:B------:R-:W-:Y:S02]  /*be60*/  LEA.HI.X.SX32 R11, R11, R70, 0x2, P6 ;  /* 0x000000460b0b7211 */ /* 0x000fe400030f16ff */
[----:B---3--:R-:W-:Y:S01]  /*be70*/  LEA R4, P6, R17, R69, 0x2 ;  /* 0x0000004511047211 */ /* 0x008fe200078c10ff */
[----:B------:R2:W-:Y:S01]  /*be80*/  @P5 STG.E [R8.64], R23 ;  /* 0x0000001708005986 */ /* 0x0005e2000c101904 */
[----:B------:R-:W-:Y:S02]  /*be90*/  ISETP.LT.AND P4, PT, R16, c[0x0][0x17c], !P0 ;  /* 0x00005f0010007a0c */ /* 0x000fe40004781270 */
[C---:B------:R-:W-:Y:S01]  /*bea0*/  IADD3 R16, R198.reuse, 0x23, RZ ;  /* 0x00000023c6107810 */ /* 0x040fe20007ffe0ff */
[----:B------:R3:W-:Y:S01]  /*beb0*/  @P1 STG.E [R10.64], R64 ;  /* 0x000000400a001986 */ /* 0x0007e2000c101904 */
[----:B-1----:R-:W-:-:S02]  /*bec0*/  IADD3 R6, R198, 0x25, RZ ;  /* 0x00000025c6067810 */ /* 0x002fc40007ffe0ff */
[C---:B------:R-:W-:Y:S02]  /*bed0*/  IADD3 R7, R17.reuse, c[0x0][0x198], RZ ;  /* 0x0000660011077a10 */ /* 0x040fe40007ffe0ff */
[----:B------:R-:W-:Y:S02]  /*bee0*/  LEA.HI.X.SX32 R5, R17, R70, 0x2, P6 ;  /* 0x0000004611057211 */ /* 0x000fe400030f16ff */
[----:B------:R-:W-:Y:S02]  /*bef0*/  ISETP.LT.AND P1, PT, R6, c[0x0][0x17c], !P0 ;  /* 0x00005f0006007a0c */ /* 0x000fe40004721270 */
[C---:B------:R-:W-:Y:S02]  /*bf00*/  LEA R6, P6, R7.reuse, R69, 0x2 ;  /* 0x0000004507067211 */ /* 0x040fe400078c10ff */
[----:B------:R-:W-:Y:S02]  /*bf10*/  ISETP.LT.AND P3, PT, R16, c[0x0][0x17c], !P0 ;  /* 0x00005f0010007a0c */ /* 0x000fe40004761270 */
[----:B--2---:R-:W-:-:S02]  /*bf20*/  IADD3 R9, R7, c[0x0][0x198], RZ ;  /* 0x0000660007097a10 */ /* 0x004fc40007ffe0ff */
[-C--:B------:R-:W-:Y:S02]  /*bf30*/  LEA.HI.X.SX32 R7, R7, R70.reuse, 0x2, P6 ;  /* 0x0000004607077211 */ /* 0x080fe400030f16ff */
[CC--:B------:R-:W-:Y:S02]  /*bf40*/  LEA R8, P6, R9.reuse, R69.reuse, 0x2 ;  /* 0x0000004509087211 */ /* 0x0c0fe400078c10ff */
[C---:B------:R-:W-:Y:S02]  /*bf50*/  IADD3 R17, R9.reuse, c[0x0][0x198], RZ ;  /* 0x0000660009117a10 */ /* 0x040fe40007ffe0ff */
[----:B------:R-:W-:Y:S01]  /*bf60*/  IADD3 R16, R198, 0x24, RZ ;  /* 0x00000024c6107810 */ /* 0x000fe20007ffe0ff */
[----:B------:R1:W-:Y:S01]  /*bf70*/  @P4 STG.E [R4.64], R65 ;  /* 0x0000004104004986 */ /* 0x0003e2000c101904 */
[----:B------:R-:W-:Y:S02]  /*bf80*/  LEA.HI.X.SX32 R9, R9, R70, 0x2, P6 ;  /* 0x0000004609097211 */ /* 0x000fe400030f16ff */
[----:B---3--:R-:W-:Y:S01]  /*bf90*/  LEA R10, P6, R17, R69, 0x2 ;  /* 0x00000045110a7211 */ /* 0x008fe200078c10ff */
[----:B------:R2:W-:Y:S01]  /*bfa0*/  @P2 STG.E [R6.64], R60 ;  /* 0x0000003c06002986 */ /* 0x0005e2000c101904 */
[----:B------:R-:W-:-:S02]  /*bfb0*/  ISETP.LT.AND P5, PT, R16, c[0x0][0x17c], !P0 ;  /* 0x00005f0010007a0c */ /* 0x000fc400047a1270 */
[C---:B------:R-:W-:Y:S01]  /*bfc0*/  IADD3 R16, R198.reuse, 0x26, RZ ;  /* 0x00000026c6107810 */ /* 0x040fe20007ffe0ff */
[----:B------:R3:W-:Y:S01]  /*bfd0*/  @P3 STG.E [R8.64], R61 ;  /* 0x0000003d08003986 */ /* 0x0007e2000c101904 */
[----:B-1----:R-:W-:Y:S02]  /*bfe0*/  IADD3 R4, R198, 0x28, RZ ;  /* 0x00000028c6047810 */ /* 0x002fe40007ffe0ff */
[C---:B------:R-:W-:Y:S02]  /*bff0*/  IADD3 R5, R17.reuse, c[0x0][0x198], RZ ;  /* 0x0000660011057a10 */ /* 0x040fe40007ffe0ff */
[----:B------:R-:W-:Y:S02]  /*c000*/  LEA.HI.X.SX32 R11, R17, R70, 0x2, P6 ;  /* 0x00000046110b7211 */ /* 0x000fe400030f16ff */
[----:B------:R-:W-:Y:S02]  /*c010*/  ISETP.LT.AND P3, PT, R4, c[0x0][0x17c], !P0 ;  /* 0x00005f0004007a0c */ /* 0x000fe40004761270 */
[----:B------:R-:W-:-:S02]  /*c020*/  LEA R4, P6, R5, R69, 0x2 ;  /* 0x0000004505047211 */ /* 0x000fc400078c10ff */
[----:B------:R-:W-:Y:S02]  /*c030*/  ISETP.LT.AND P4, PT, R16, c[0x0][0x17c], !P0 ;  /* 0x00005f0010007a0c */ /* 0x000fe40004781270 */
[C---:B--2---:R-:W-:Y:S02]  /*c040*/  IADD3 R7, R5.reuse, c[0x0][0x198], RZ ;  /* 0x0000660005077a10 */ /* 0x044fe40007ffe0ff */
[-C--:B------:R-:W-:Y:S02]  /*c050*/  LEA.HI.X.SX32 R5, R5, R70.reuse, 0x2, P6 ;  /* 0x0000004605057211 */ /* 0x080fe400030f16ff */
[C---:B------:R-:W-:Y:S02]  /*c060*/  LEA R6, P6, R7.reuse, R69, 0x2 ;  /* 0x0000004507067211 */ /* 0x040fe400078c10ff */
[C---:B------:R-:W-:Y:S02]  /*c070*/  IADD3 R17, R7.reuse, c[0x0][0x198], RZ ;  /* 0x0000660007117a10 */ /* 0x040fe40007ffe0ff */
[----:B------:R-:W-:Y:S01]  /*c080*/  IADD3 R16, R198, 0x27, RZ ;  /* 0x00000027c6107810 */ /* 0x000fe20007ffe0ff */
[----:B------:R1:W-:Y:S01]  /*c090*/  @P5 STG.E [R10.64], R56 ;  /* 0x000000380a005986 */ /* 0x0003e2000c101904 */
[----:B------:R-:W-:-:S02]  /*c0a0*/  LEA.HI.X.SX32 R7, R7, R70, 0x2, P6 ;  /* 0x0000004607077211 */ /* 0x000fc400030f16ff */
[C---:B---3--:R-:W-:Y:S01]  /*c0b0*/  LEA R8, P6, R17.reuse, R69, 0x2 ;  /* 0x0000004511087211 */ /* 0x048fe200078c10ff */
        /* <DEDUP_REMOVED lines=47> */
[----:B------:R-:W-:Y:S02]  /*c3b0*/  IADD3 R16, R198, 0x30, RZ ;  /* 0x00000030c6107810 */ /* 0x000fe40007ffe0ff */
[----:B------:R-:W-:Y:S02]  /*c3c0*/  LEA.HI.X.SX32 R7, R7, R70, 0x2, P6 ;  /* 0x0000004607077211 */ /* 0x000fe400030f16ff */
[----:B------:R-:W-:Y:S02]  /*c3d0*/  LEA R8, P6, R9, R69, 0x2 ;  /* 0x0000004509087211 */ /* 0x000fe400078c10ff */
[----:B------:R-:W-:-:S02]  /*c3e0*/  ISETP.LT.AND P4, PT, R16, c[0x0][0x17c], !P0 ;  /* 0x00005f0010007a0c */ /* 0x000fc40004781270 */
        /* <DEDUP_REMOVED lines=16> */
[----:B------:R-:W-:Y:S01]  /*c4f0*/  IADD3 R16, R198, 0x35, RZ ;  /* 0x00000035c6107810 */ /* 0x000fe20007ffe0ff */
[----:B------:R1:W-:Y:S01]  /*c500*/  @P4 STG.E [R10.64], R66 ;  /* 0x000000420a004986 */ /* 0x0003e2000c101904 */
[-C--:B------:R-:W-:Y:S02]  /*c510*/  LEA.HI.X.SX32 R5, R5, R70.reuse, 0x2, P6 ;  /* 0x0000004605057211 */ /* 0x080fe400030f16ff */
[C---:B------:R-:W-:Y:S02]  /*c520*/  LEA R6, P6, R7.reuse, R69, 0x2 ;  /* 0x0000004507067211 */ /* 0x040fe400078c10ff */
[----:B------:R-:W-:Y:S02]  /*c530*/  ISETP.LT.AND P4, PT, R16, c[0x0][0x17c], !P0 ;  /* 0x00005f0010007a0c */ /* 0x000fe40004781270 */
[C---:B------:R-:W-:Y:S02]  /*c540*/  IADD3 R16, R7.reuse, c[0x0][0x198], RZ ;  /* 0x0000660007107a10 */ /* 0x040fe40007ffe0ff */
[----:B------:R-:W-:-:S02]  /*c550*/  LEA.HI.X.SX32 R7, R7, R70, 0x2, P6 ;  /* 0x0000004607077211 */ /* 0x000fc400030f16ff */
[-C--:B---3--:R-:W-:Y:S02]  /*c560*/  LEA R8, P6, R16, R69.reuse, 0x2 ;  /* 0x0000004510087211 */ /* 0x088fe400078c10ff */
[----:B-1----:R-:W-:Y:S01]  /*c570*/  IADD3 R10, R198, 0x37, RZ ;  /* 0x00000037c60a7810 */ /* 0x002fe20007ffe0ff */
[----:B------:R1:W-:Y:S01]  /*c580*/  @P2 STG.E [R4.64], R67 ;  /* 0x0000004304002986 */ /* 0x0003e2000c101904 */
[C---:B------:R-:W-:Y:S02]  /*c590*/  IADD3 R11, R16.reuse, c[0x0][0x198], RZ ;  /* 0x00006600100b7a10 */ /* 0x040fe40007ffe0ff */
[----:B------:R-:W-:Y:S01]  /*c5a0*/  LEA.HI.X.SX32 R9, R16, R70, 0x2, P6 ;  /* 0x0000004610097211 */ /* 0x000fe200030f16ff */
[----:B------:R2:W-:Y:S01]  /*c5b0*/  @P3 STG.E [R6.64], R62 ;  /* 0x0000003e06003986 */ /* 0x0005e2000c101904 */
[----:B------:R-:W-:Y:S02]  /*c5c0*/  ISETP.LT.AND P3, PT, R10, c[0x0][0x17c], !P0 ;  /* 0x00005f000a007a0c */ /* 0x000fe40004761270 */
[----:B------:R-:W-:-:S02]  /*c5d0*/  LEA R10, P6, R11, R69, 0x2 ;  /* 0x000000450b0a7211 */ /* 0x000fc400078c10ff */
        /* <DEDUP_REMOVED lines=183> */
[----:B------:R-:W-:Y:S02]  /*d150*/  IADD3 R12, R198, 0x54, RZ ;  /* 0x00000054c60c7810 */ /* 0x000fe40007ffe0ff */
[C---:B------:R-:W-:Y:S01]  /*d160*/  IADD3 R13, R9.reuse, c[0x0][0x198], RZ ;  /* 0x00006600090d7a10 */ /* 0x040fe20007ffe0ff */
[----:B------:R1:W-:Y:S01]  /*d170*/  @P5 STG.E [R4.64], R103 ;  /* 0x0000006704005986 */ /* 0x0003e2000c101904 */
[----:B------:R-:W-:Y:S02]  /*d180*/  LEA.HI.X.SX32 R9, R9, R70, 0x2, P6 ;  /* 0x0000004609097211 */ /* 0x000fe400030f16ff */
[----:B------:R-:W-:Y:S02]  /*d190*/  ISETP.LT.AND P2, PT, R12, c[0x0][0x17c], !P0 ;  /* 0x00005f000c007a0c */ /* 0x000fe40004741270 */
[----:B---3--:R-:W-:Y:S01]  /*d1a0*/  LEA R10, P6, R13, R69, 0x2 ;  /* 0x000000450d0a7211 */ /* 0x008fe200078c10ff */
[----:B------:R2:W-:Y:S01]  /*d1b0*/  @P1 STG.E [R6.64], R98 ;  /* 0x0000006206001986 */ /* 0x0005e2000c101904 */
[----:B------:R-:W-:-:S02]  /*d1c0*/  IADD3 R12, R198, 0x56, RZ ;  /* 0x00000056c60c7810 */ /* 0x000fc40007ffe0ff */
[----:B-1----:R-:W-:Y:S02]  /*d1d0*/  IADD3 R4, R198, 0x58, RZ ;  /* 0x00000058c6047810 */ /* 0x002fe40007ffe0ff */
[C---:B------:R-:W-:Y:S01]  /*d1e0*/  IADD3 R5, R13.reuse, c[0x0][0x198], RZ ;  /* 0x000066000d057a10 */ /* 0x040fe20007ffe0ff */
[----:B------:R1:W-:Y:S01]  /*d1f0*/  @P4 STG.E [R8.64], R99 ;  /* 0x0000006308004986 */ /* 0x0003e2000c101904 */
[----:B------:R-:W-:Y:S02]  /*d200*/  LEA.HI.X.SX32 R11, R13, R70, 0x2, P6 ;  /* 0x000000460d0b7211 */ /* 0x000fe400030f16ff */
[----:B------:R-:W-:Y:S02]  /*d210*/  ISETP.LT.AND P4, PT, R4, c[0x0][0x17c], !P0 ;  /* 0x00005f0004007a0c */ /* 0x000fe40004781270 */
[----:B------:R-:W-:Y:S02]  /*d220*/  ISETP.LT.AND P5, PT, R12, c[0x0][0x17c], !P0 ;  /* 0x00005f000c007a0c */ /* 0x000fe400047a1270 */
[----:B------:R-:W-:-:S02]  /*d230*/  LEA R4, P6, R5, R69, 0x2 ;  /* 0x0000004505047211 */ /* 0x000fc400078c10ff */
[----:B------:R-:W-:Y:S02]  /*d240*/  IADD3 R12, R198, 0x57, RZ ;  /* 0x00000057c60c7810 */ /* 0x000fe40007ffe0ff */
[C---:B--2---:R-:W-:Y:S02]  /*d250*/  IADD3 R7, R5.reuse, c[0x0][0x198], RZ ;  /* 0x0000660005077a10 */ /* 0x044fe40007ffe0ff */
[----:B------:R-:W-:Y:S02]  /*d260*/  LEA.HI.X.SX32 R5, R5, R70, 0x2, P6 ;  /* 0x0000004605057211 */ /* 0x000fe400030f16ff */
[----:B------:R-:W-:Y:S02]  /*d270*/  ISETP.LT.AND P1, PT, R12, c[0x0][0x17c], !P0 ;  /* 0x00005f000c007a0c */ /* 0x000fe40004721270 */
[----:B------:R-:W-:Y:S02]  /*d280*/  LEA R6, P6, R7, R69, 0x2 ;  /* 0x0000004507067211 */ /* 0x000fe400078c10ff */
[----:B------:R-:W-:-:S02]  /*d290*/  IADD3 R12, R198, 0x59, RZ ;  /* 0x00000059c60c7810 */ /* 0x000fc40007ffe0ff */
[C---:B------:R-:W-:Y:S01]  /*d2a0*/  IADD3 R13, R7.reuse, c[0x0][0x198], RZ ;  /* 0x00006600070d7a10 */ /* 0x040fe20007ffe0ff */
[----:B------:R2:W-:Y:S01]  /*d2b0*/  @P2 STG.E [R10.64], R94 ;  /* 0x0000005e0a002986 */ /* 0x0005e2000c101904 */
[-C--:B------:R-:W-:Y:S02]  /*d2c0*/  LEA.HI.X.SX32 R7, R7, R70.reuse, 0x2, P6 ;  /* 0x0000004607077211 */ /* 0x080fe400030f16ff */
[----:B------:R-:W-:Y:S02]  /*d2d0*/  ISETP.LT.AND P2, PT, R12, c[0x0][0x17c], !P0 ;  /* 0x00005f000c007a0c */ /* 0x000fe40004741270 */
[C---:B-1----:R-:W-:Y:S02]  /*d2e0*/  LEA R8, P6, R13.reuse, R69, 0x2 ;  /* 0x000000450d087211 */ /* 0x042fe400078c10ff */
[----:B------:R-:W-:Y:S01]  /*d2f0*/  IADD3 R12, R198, 0x5a, RZ ;  /* 0x0000005ac60c7810 */ /* 0x000fe20007ffe0ff */
[----:B------:R1:W-:Y:S01]  /*d300*/  @P3 STG.E [R4.64], R95 ;  /* 0x0000005f04003986 */ /* 0x0003e2000c101904 */
[----:B------:R-:W-:-:S02]  /*d310*/  LEA.HI.X.SX32 R9, R13, R70, 0x2, P6 ;  /* 0x000000460d097211 */ /* 0x000fc400030f16ff */
[----:B--2---:R-:W-:Y:S02]  /*d320*/  IADD3 R10, R198, 0x5b, RZ ;  /* 0x0000005bc60a7810 */ /* 0x004fe40007ffe0ff */
[----:B------:R-:W-:Y:S01]  /*d330*/  IADD3 R11, R13, c[0x0][0x198], RZ ;  /* 0x000066000d0b7a10 */ /* 0x000fe20007ffe0ff */
[----:B------:R-:W-:Y:S01]  /*d340*/  @P5 STG.E [R6.64], R90 ;  /* 0x0000005a06005986 */ /* 0x000fe2000c101904 */
[----:B------:R-:W-:Y:S02]  /*d350*/  ISETP.LT.AND P3, PT, R12, c[0x0][0x17c], !P0 ;  /* 0x00005f000c007a0c */ /* 0x000fe40004761270 */
[----:B------:R-:W-:Y:S02]  /*d360*/  ISETP.LT.AND P5, PT, R10, c[0x0][0x17c], !P0 ;  /* 0x00005f000a007a0c */ /* 0x000fe400047a1270 */
[----:B------:R-:W-:Y:S02]  /*d370*/  IADD3 R12, R198, 0x5c, RZ ;  /* 0x0000005cc60c7810 */ /* 0x000fe40007ffe0ff */
[----:B------:R-:W-:-:S02]  /*d380*/  LEA R10, P6, R11, R69, 0x2 ;  /* 0x000000450b0a7211 */ /* 0x000fc400078c10ff */
[C---:B-1----:R-:W-:Y:S01]  /*d390*/  IADD3 R5, R11.reuse, c[0x0][0x198], RZ ;  /* 0x000066000b057a10 */ /* 0x042fe20007ffe0ff */
[----:B------:R1:W-:Y:S01]  /*d3a0*/  @P1 STG.E [R8.64], R91 ;  /* 0x0000005b08001986 */ /* 0x0003e2000c101904 */
[-C--:B------:R-:W-:Y:S02]  /*d3b0*/  LEA.HI.X.SX32 R11, R11, R70.reuse, 0x2, P6 ;  /* 0x000000460b0b7211 */ /* 0x080fe400030f16ff */
[----:B------:R-:W-:Y:S02]  /*d3c0*/  ISETP.LT.AND P1, PT, R12, c[0x0][0x17c], !P0 ;  /* 0x00005f000c007a0c */ /* 0x000fe40004721270 */
[C---:B------:R-:W-:Y:S02]  /*d3d0*/  LEA R12, P6, R5.reuse, R69, 0x2 ;  /* 0x00000045050c7211 */ /* 0x040fe400078c10ff */
[----:B------:R-:W-:Y:S02]  /*d3e0*/  IADD3 R4, R198, 0x5d, RZ ;  /* 0x0000005dc6047810 */ /* 0x000fe40007ffe0ff */
[C---:B------:R-:W-:Y:S01]  /*d3f0*/  IADD3 R15, R5.reuse, c[0x0][0x198], RZ ;  /* 0x00006600050f7a10 */ /* 0x040fe20007ffe0ff */
[----:B------:R2:W-:Y:S01]  /*d400*/  @P4 STG.E [R10.64], R86 ;  /* 0x000000560a004986 */ /* 0x0005e2000c101904 */
[----:B------:R-:W-:-:S02]  /*d410*/  LEA.HI.X.SX32 R13, R5, R70, 0x2, P6 ;  /* 0x00000046050d7211 */ /* 0x000fc400030f16ff */
[----:B------:R-:W-:Y:S02]  /*d420*/  ISETP.LT.AND P4, PT, R4, c[0x0][0x17c], !P0 ;  /* 0x00005f0004007a0c */ /* 0x000fe40004781270 */
[C---:B------:R-:W-:Y:S02]  /*d430*/  LEA R14, P6, R15.reuse, R69, 0x2 ;  /* 0x000000450f0e7211 */ /* 0x040fe400078c10ff */
[----:B------:R-:W-:Y:S01]  /*d440*/  IADD3 R4, R198, 0x5e, RZ ;  /* 0x0000005ec6047810 */ /* 0x000fe20007ffe0ff */
[----:B------:R3:W-:Y:S01]  /*d450*/  @P2 STG.E [R12.64], R87 ;  /* 0x000000570c002986 */ /* 0x0007e2000c101904 */
[C---:B------:R-:W-:Y:S02]  /*d460*/  IADD3 R5, R15.reuse, c[0x0][0x198], RZ ;  /* 0x000066000f057a10 */ /* 0x040fe40007ffe0ff */
[----:B------:R-:W-:Y:S02]  /*d470*/  LEA.HI.X.SX32 R15, R15, R70, 0x2, P6 ;  /* 0x000000460f0f7211 */ /* 0x000fe400030f16ff */
[----:B------:R-:W-:-:S02]  /*d480*/  ISETP.LT.AND P2, PT, R4, c[0x0][0x17c], !P0 ;  /* 0x00005f0004007a0c */ /* 0x000fc40004741270 */
[----:B------:R-:W-:Y:S02]  /*d490*/  IADD3 R4, R198, 0x5f, RZ ;  /* 0x0000005fc6047810 */ /* 0x000fe40007ffe0ff */
[CC--:B------:R-:W-:Y:S01]  /*d4a0*/  LEA R16, P6, R5.reuse, R69.reuse, 0x2 ;  /* 0x0000004505107211 */ /* 0x0c0fe200078c10ff */
[----:B------:R4:W-:Y:S01]  /*d4b0*/  @P3 STG.E [R14.64], R82 ;  /* 0x000000520e003986 */ /* 0x0009e2000c101904 */
[C---:B-1----:R-:W-:Y:S02]  /*d4c0*/  IADD3 R9, R5.reuse, c[0x0][0x198], RZ ;  /* 0x0000660005097a10 */ /* 0x042fe40007ffe0ff */
[----:B------:R-:W-:Y:S02]  /*d4d0*/  ISETP.LT.AND P3, PT, R4, c[0x0][0x17c], !P0 ;  /* 0x00005f0004007a0c */ /* 0x000fe40004761270 */
[----:B------:R-:W-:Y:S02]  /*d4e0*/  LEA.HI.X.SX32 R17, R5, R70, 0x2, P6 ;  /* 0x0000004605117211 */ /* 0x000fe400030f16ff */
[----:B------:R-:W1:Y:S01]  /*d4f0*/  LDS.128 R4, [R0] ;  /* 0x0000000000047984 */ /* 0x000e620000000c00 */
[----:B------:R-:W-:-:S02]  /*d500*/  LEA R18, P6, R9, R69, 0x2 ;  /* 0x0000004509127211 */ /* 0x000fc400078c10ff */
[C---:B--2---:R-:W-:Y:S02]  /*d510*/  IADD3 R10, R9.reuse, c[0x0][0x198], RZ ;  /* 0x00006600090a7a10 */ /* 0x044fe40007ffe0ff */
[----:B------:R-:W-:Y:S02]  /*d520*/  IADD3 R8, R198, 0x60, RZ ;  /* 0x00000060c6087810 */ /* 0x000fe40007ffe0ff */
[----:B------:R-:W-:Y:S02]  /*d530*/  LEA.HI.X.SX32 R19, R9, R70, 0x2, P6 ;  /* 0x0000004609137211 */ /* 0x000fe400030f16ff */
[C---:B------:R-:W-:Y:S01]  /*d540*/  LEA R20, P6, R10.reuse, R69, 0x2 ;  /* 0x000000450a147211 */ /* 0x040fe200078c10ff */
[----:B------:R2:W-:Y:S01]  /*d550*/  @P5 STG.E [R16.64], R83 ;  /* 0x0000005310005986 */ /* 0x0005e2000c101904 */
[----:B---3--:R-:W-:Y:S02]  /*d560*/  IADD3 R13, R10, c[0x0][0x198], RZ ;  /* 0x000066000a0d7a10 */ /* 0x008fe40007ffe0ff */
[----:B------:R-:W-:-:S02]  /*d570*/  ISETP.LT.AND P5, PT, R8, c[0x0][0x17c], !P0 ;  /* 0x00005f0008007a0c */ /* 0x000fc400047a1270 */
[----:B------:R-:W-:Y:S02]  /*d580*/  IADD3 R8, R198, 0x61, RZ ;  /* 0x00000061c6087810 */ /* 0x000fe40007ffe0ff */
[-C--:B------:R-:W-:Y:S02]  /*d590*/  LEA.HI.X.SX32 R21, R10, R70.reuse, 0x2, P6 ;  /* 0x000000460a157211 */ /* 0x080fe400030f16ff */
[----:B------:R-:W-:Y:S02]  /*d5a0*/  IADD3 R12, R198, 0x62, RZ ;  /* 0x00000062c60c7810 */ /* 0x000fe40007ffe0ff */
[C---:B------:R-:W-:Y:S01]  /*d5b0*/  LEA R22, P6, R13.reuse, R69, 0x2 ;  /* 0x000000450d167211 */ /* 0x040fe200078c10ff */
[----:B------:R3:W-:Y:S01]  /*d5c0*/  @P1 STG.E [R18.64], R78 ;  /* 0x0000004e12001986 */ /* 0x0007e2000c101904 */
[C---:B----4-:R-:W-:Y:S02]  /*d5d0*/  IADD3 R14, R13.reuse, c[0x0][0x198], RZ ;  /* 0x000066000d0e7a10 */ /* 0x050fe40007ffe0ff */
[----:B------:R-:W-:Y:S01]  /*d5e0*/  ISETP.LT.AND P1, PT, R8, c[0x0][0x17c], !P0 ;  /* 0x00005f0008007a0c */ /* 0x000fe20004721270 */
[----:B------:R4:W-:Y:S01]  /*d5f0*/  @P4 STG.E [R20.64], R79 ;  /* 0x0000004f14004986 */ /* 0x0009e2000c101904 */
[----:B------:R-:W-:-:S02]  /*d600*/  LEA.HI.X.SX32 R23, R13, R70, 0x2, P6 ;  /* 0x000000460d177211 */ /* 0x000fc400030f16ff */
[----:B------:R-:W-:Y:S01]  /*d610*/  ISETP.LT.AND P4, PT, R12, c[0x0][0x17c], !P0 ;  /* 0x00005f000c007a0c */ /* 0x000fe20004781270 */
[----:B------:R-:W5:Y:S01]  /*d620*/  LDS.128 R8, [R68] ;  /* 0x0000000044087984 */ /* 0x000f620000000c00 */
[----:B------:R-:W-:Y:S02]  /*d630*/  IADD3 R12, R198, 0x63, RZ ;  /* 0x00000063c60c7810 */ /* 0x000fe40007ffe0ff */
[C---:B------:R-:W-:Y:S01]  /*d640*/  LEA R24, P6, R14.reuse, R69, 0x2 ;  /* 0x000000450e187211 */ /* 0x040fe200078c10ff */
[----:B------:R1:W-:Y:S01]  /*d650*/  @P2 STG.E [R22.64], R74 ;  /* 0x0000004a16002986 */ /* 0x0003e2000c101904 */
[----:B--2---:R-:W-:Y:S02]  /*d660*/  IADD3 R17, R14, c[0x0][0x198], RZ ;  /* 0x000066000e117a10 */ /* 0x004fe40007ffe0ff */
[----:B------:R-:W-:Y:S02]  /*d670*/  ISETP.LT.AND P2, PT, R12, c[0x0][0x17c], !P0 ;  /* 0x00005f000c007a0c */ /* 0x000fe40004741270 */
[----:B------:R-:W-:-:S02]  /*d680*/  LEA.HI.X.SX32 R25, R14, R70, 0x2, P6 ;  /* 0x000000460e197211 */ /* 0x000fc400030f16ff */
[----:B------:R-:W2:Y:S01]  /*d690*/  LDS.128 R12, [R3] ;  /* 0x00000000030c7984 */ /* 0x000ea20000000c00 */
[C---:B------:R-:W-:Y:S02]  /*d6a0*/  LEA R26, P6, R17.reuse, R69, 0x2 ;  /* 0x00000045111a7211 */ /* 0x040fe400078c10ff */
[----:B------:R-:W-:Y:S01]  /*d6b0*/  IADD3 R16, R198, 0x64, RZ ;  /* 0x00000064c6107810 */ /* 0x000fe20007ffe0ff */
[----:B------:R1:W-:Y:S01]  /*d6c0*/  @P3 STG.E [R24.64], R75 ;  /* 0x0000004b18003986 */ /* 0x0003e2000c101904 */
[C---:B---3--:R-:W-:Y:S02]  /*d6d0*/  IADD3 R18, R17.reuse, c[0x0][0x198], RZ ;  /* 0x0000660011127a10 */ /* 0x048fe40007ffe0ff */
[----:B------:R-:W-:Y:S02]  /*d6e0*/  LEA.HI.X.SX32 R27, R17, R70, 0x2, P6 ;  /* 0x00000046111b7211 */ /* 0x000fe400030f16ff */
[----:B------:R-:W-:Y:S02]  /*d6f0*/  ISETP.LT.AND P3, PT, R16, c[0x0][0x17c], !P0 ;  /* 0x00005f0010007a0c */ /* 0x000fe40004761270 */
[----:B------:R-:W-:-:S02]  /*d700*/  IADD3 R16, R198, 0x65, RZ ;  /* 0x00000065c6107810 */ /* 0x000fc40007ffe0ff */
[CC--:B----4-:R-:W-:Y:S01]  /*d710*/  LEA R20, P6, R18.reuse, R69.reuse, 0x2 ;  /* 0x0000004512147211 */ /* 0x0d0fe200078c10ff */
[----:B-1----:R-:W-:Y:S01]  /*d720*/  @P5 STG.E [R26.64], R4 ;  /* 0x000000041a005986 */ /* 0x002fe2000c101904 */
[C---:B------:R-:W-:Y:S02]  /*d730*/  IADD3 R23, R18.reuse, c[0x0][0x198], RZ ;  /* 0x0000660012177a10 */ /* 0x040fe40007ffe0ff */
[----:B------:R-:W-:Y:S02]  /*d740*/  LEA.HI.X.SX32 R21, R18, R70, 0x2, P6 ;  /* 0x0000004612157211 */ /* 0x000fe400030f16ff */
[----:B------:R-:W-:Y:S02]  /*d750*/  ISETP.LT.AND P5, PT, R16, c[0x0][0x17c], !P0 ;  /* 0x00005f0010007a0c */ /* 0x000fe400047a1270 */
[----:B------:R-:W1:Y:S01]  /*d760*/  LDS.128 R16, [R2] ;  /* 0x0000000002107984 */ /* 0x000e620000000c00 */
[----:B------:R-:W-:Y:S02]  /*d770*/  IADD3 R28, R198, 0x66, RZ ;  /* 0x00000066c61c7810 */ /* 0x000fe40007ffe0ff */
[----:B------:R-:W-:-:S02]  /*d780*/  LEA R22, P6, R23, R69, 0x2 ;  /* 0x0000004517167211 */ /* 0x000fc400078c10ff */
[C---:B------:R-:W-:Y:S01]  /*d790*/  IADD3 R24, R23.reuse, c[0x0][0x198], RZ ;  /* 0x0000660017187a10 */ /* 0x040fe20007ffe0ff */
[----:B------:R3:W-:Y:S01]  /*d7a0*/  @P1 STG.E [R20.64], R5 ;  /* 0x0000000514001986 */ /* 0x0007e2000c101904 */
[-C--:B------:R-:W-:Y:S02]  /*d7b0*/  LEA.HI.X.SX32 R23, R23, R70.reuse, 0x2, P6 ;  /* 0x0000004617177211 */ /* 0x080fe400030f16ff */
[----:B------:R-:W-:Y:S02]  /*d7c0*/  ISETP.LT.AND P1, PT, R28, c[0x0][0x17c], !P0 ;  /* 0x00005f001c007a0c */ /* 0x000fe40004721270 */
[C---:B------:R-:W-:Y:S02]  /*d7d0*/  LEA R28, P6, R24.reuse, R69, 0x2 ;  /* 0x00000045181c7211 */ /* 0x040fe400078c10ff */
[C---:B------:R-:W-:Y:S02]  /*d7e0*/  IADD3 R31, R24.reuse, c[0x0][0x198], RZ ;  /* 0x00006600181f7a10 */ /* 0x040fe40007ffe0ff */
[----:B------:R-:W-:-:S02]  /*d7f0*/  LEA.HI.X.SX32 R29, R24, R70, 0x2, P6 ;  /* 0x00000046181d7211 */ /* 0x000fc400030f16ff */
[----:B------:R4:W1:Y:S01]  /*d800*/  LDS.128 R24, [R0+0x800] ;  /* 0x0008000000187984 */ /* 0x0008620000000c00 */
[C---:B---3--:R-:W-:Y:S02]  /*d810*/  IADD3 R5, R31.reuse, c[0x0][0x198], RZ ;  /* 0x000066001f057a10 */ /* 0x048fe40007ffe0ff */
[----:B------:R-:W-:Y:S02]  /*d820*/  IADD3 R4, R198, 0x67, RZ ;  /* 0x00000067c6047810 */ /* 0x000fe40007ffe0ff */
[----:B------:R-:W-:Y:S01]  /*d830*/  LEA R30, P6, R31, R69, 0x2 ;  /* 0x000000451f1e7211 */ /* 0x000fe200078c10ff */
[----:B-----5:R3:W-:Y:S01]  /*d840*/  @P4 STG.E [R22.64], R8 ;  /* 0x0000000816004986 */ /* 0x0207e2000c101904 */
[----:B------:R-:W-:Y:S02]  /*d850*/  IADD3 R33, R5, c[0x0][0x198], RZ ;  /* 0x0000660005217a10 */ /* 0x000fe40007ffe0ff */
[----:B------:R-:W-:Y:S01]  /*d860*/  ISETP.LT.AND P4, PT, R4, c[0x0][0x17c], !P0 ;  /* 0x00005f0004007a0c */ /* 0x000fe20004781270 */
[----:B------:R-:W5:Y:S01]  /*d870*/  LDS.128 R20, [R68+0x800] ;  /* 0x0008000044147984 */ /* 0x000f620000000c00 */
[----:B------:R-:W-:-:S02]  /*d880*/  IADD3 R4, R198, 0x68, RZ ;  /* 0x00000068c6047810 */ /* 0x000fc40007ffe0ff */
[----:B------:R-:W-:Y:S01]  /*d890*/  LEA.HI.X.SX32 R31, R31, R70, 0x2, P6 ;  /* 0x000000461f1f7211 */ /* 0x000fe200030f16ff */
[----:B------:R3:W-:Y:S01]  /*d8a0*/  @P2 STG.E [R28.64], R9 ;  /* 0x000000091c002986 */ /* 0x0007e2000c101904 */
[----:B----4-:R-:W-:Y:S02]  /*d8b0*/  IADD3 R0, R33, c[0x0][0x198], RZ ;  /* 0x0000660021007a10 */ /* 0x010fe40007ffe0ff */
[----:B------:R-:W-:Y:S01]  /*d8c0*/  ISETP.LT.AND P2, PT, R4, c[0x0][0x17c], !P0 ;  /* 0x00005f0004007a0c */ /* 0x000fe20004741270 */
[----:B--2---:R-:W-:Y:S01]  /*d8d0*/  @P3 STG.E [R30.64], R12 ;  /* 0x0000000c1e003986 */ /* 0x004fe2000c101904 */
[-C--:B------:R-:W-:Y:S02]  /*d8e0*/  LEA R4, P6, R5, R69.reuse, 0x2 ;  /* 0x0000004505047211 */ /* 0x080fe400078c10ff */
[----:B---3--:R-:W-:Y:S01]  /*d8f0*/  LEA R8, P3, R0, R69, 0x2 ;  /* 0x0000004500087211 */ /* 0x008fe200078610ff */
[----:B------:R-:W2:Y:S01]  /*d900*/  LDS.128 R28, [R3+0x800] ;  /* 0x00080000031c7984 */ /* 0x000ea20000000c00 */
[----:B------:R-:W-:-:S02]  /*d910*/  IADD3 R34, R198, 0x6a, RZ ;  /* 0x0000006ac6227810 */ /* 0x000fc40007ffe0ff */
[-C--:B------:R-:W-:Y:S02]  /*d920*/  LEA.HI.X.SX32 R5, R5, R70.reuse, 0x2, P6 ;  /* 0x0000004605057211 */ /* 0x080fe400030f16ff */
[C---:B------:R-:W-:Y:S02]  /*d930*/  LEA R32, P6, R33.reuse, R69, 0x2 ;  /* 0x0000004521207211 */ /* 0x040fe400078c10ff */
[-C--:B------:R-:W-:Y:S02]  /*d940*/  LEA.HI.X.SX32 R9, R0, R70.reuse, 0x2, P3 ;  /* 0x0000004600097211 */ /* 0x080fe400018f16ff */
[----:B------:R-:W-:Y:S02]  /*d950*/  IADD3 R35, R198, 0x69, RZ ;  /* 0x00000069c6237810 */ /* 0x000fe40007ffe0ff */
[----:B------:R-:W-:Y:S02]  /*d960*/  ISETP.LT.AND P3, PT, R34, c[0x0][0x17c], !P0 ;  /* 0x00005f0022007a0c */ /* 0x000fe40004761270 */
[----:B------:R-:W-:Y:S01]  /*d970*/  IADD3 R34, R0, c[0x0][0x198], RZ ;  /* 0x0000660000227a10 */ /* 0x000fe20007ffe0ff */
[----:B------:R3:W-:Y:S01]  /*d980*/  @P5 STG.E [R4.64], R13 ;  /* 0x0000000d04005986 */ /* 0x0007e2000c101904 */
[----:B------:R-:W-:-:S02]  /*d990*/  LEA.HI.X.SX32 R33, R33, R70, 0x2, P6 ;  /* 0x0000004621217211 */ /* 0x000fc400030f16ff */
[----:B------:R-:W-:Y:S02]  /*d9a0*/  ISETP.LT.AND P5, PT, R35, c[0x0][0x17c], !P0 ;  /* 0x00005f0023007a0c */ /* 0x000fe400047a1270 */
[C---:B------:R-:W-:Y:S01]  /*d9b0*/  IADD3 R35, R34.reuse, c[0x0][0x198], RZ ;  /* 0x0000660022237a10 */ /* 0x040fe20007ffe0ff */
[----:B-1----:R1:W-:Y:S01]  /*d9c0*/  @P1 STG.E [R32.64], R16 ;  /* 0x0000001020001986 */ /* 0x0023e2000c101904 */
[CC--:B------:R-:W-:Y:S02]  /*d9d0*/  LEA R36, P1, R34.reuse, R69.reuse, 0x2 ;  /* 0x0000004522247211 */ /* 0x0c0fe400078210ff */
[C---:B---3--:R-:W-:Y:S02]  /*d9e0*/  LEA R4, P6, R35.reuse, R69, 0x2 ;  /* 0x0000004523047211 */ /* 0x048fe400078c10ff */
[----:B------:R-:W-:Y:S02]  /*d9f0*/  LEA.HI.X.SX32 R37, R34, R70, 0x2, P1 ;  /* 0x0000004622257211 */ /* 0x000fe400008f16ff */
[----:B------:R-:W-:-:S02]  /*da00*/  IADD3 R13, R35, c[0x0][0x198], RZ ;  /* 0x00006600230d7a10 */ /* 0x000fc40007ffe0ff */
[----:B------:R-:W-:Y:S02]  /*da10*/  LEA.HI.X.SX32 R5, R35, R70, 0x2, P6 ;  /* 0x0000004623057211 */ /* 0x000fe400030f16ff */
[----:B------:R-:W3:Y:S01]  /*da20*/  LDS.128 R32, [R2+0x800] ;  /* 0x0008000002207984 */ /* 0x000ee20000000c00 */
[----:B------:R-:W-:Y:S02]  /*da30*/  IADD3 R12, R198, 0x6b, RZ ;  /* 0x0000006bc60c7810 */ /* 0x000fe40007ffe0ff */
[----:B-1----:R-:W-:Y:S01]  /*da40*/  IADD3 R16, R13, c[0x0][0x198], RZ ;  /* 0x000066000d107a10 */ /* 0x002fe20007ffe0ff */
[----:B------:R1:W-:Y:S01]  /*da50*/  @P4 STG.E [R8.64], R17 ;  /* 0x0000001108004986 */ /* 0x0003e2000c101904 */
[----:B------:R-:W-:-:S03]  /*da60*/  ISETP.LT.AND P4, PT, R12, c[0x0][0x17c], !P0 ;  /* 0x00005f000c007a0c */ /* 0x000fc60004781270 */
[----:B------:R-:W-:Y:S01]  /*da70*/  @P2 STG.E [R36.64], R24 ;  /* 0x0000001824002986 */ /* 0x000fe2000c101904 */
[-C--:B------:R-:W-:Y:S02]  /*da80*/  LEA R12, P6, R16, R69.reuse, 0x2 ;  /* 0x00000045100c7211 */ /* 0x080fe400078c10ff */
[----:B------:R-:W-:Y:S02]  /*da90*/  IADD3 R0, R198, 0x6c, RZ ;  /* 0x0000006cc6007810 */ /* 0x000fe40007ffe0ff */
[----:B-1----:R-:W-:-:S04]  /*daa0*/  LEA R8, P2, R13, R69, 0x2 ;  /* 0x000000450d087211 */ /* 0x002fc800078410ff */
[-C--:B------:R-:W-:Y:S02]  /*dab0*/  LEA.HI.X.SX32 R9, R13, R70.reuse, 0x2, P2 ;  /* 0x000000460d097211 */ /* 0x080fe400010f16ff */
[C---:B------:R-:W-:Y:S02]  /*dac0*/  LEA.HI.X.SX32 R13, R16.reuse, R70, 0x2, P6 ;  /* 0x00000046100d7211 */ /* 0x040fe400030f16ff */
[----:B------:R-:W-:Y:S01]  /*dad0*/  IADD3 R16, R16, c[0x0][0x198], RZ ;  /* 0x0000660010107a10 */ /* 0x000fe20007ffe0ff */
[----:B------:R1:W-:Y:S01]  /*dae0*/  @P5 STG.E [R4.64], R25 ;  /* 0x0000001904005986 */ /* 0x0003e2000c101904 */
[----:B------:R-:W-:Y:S02]  /*daf0*/  ISETP.LT.AND P1, PT, R0, c[0x0][0x17c], !P0 ;  /* 0x00005f0000007a0c */ /* 0x000fe40004721270 */
[----:B------:R-:W-:Y:S01]  /*db00*/  IADD3 R3, R198, 0x6d, RZ ;  /* 0x0000006dc6037810 */ /* 0x000fe20007ffe0ff */
[----:B-----5:R4:W-:Y:S01]  /*db10*/  @P3 STG.E [R8.64], R20 ;  /* 0x0000001408003986 */ /* 0x0209e2000c101904 */
[----:B------:R-:W-:-:S02]  /*db20*/  IADD3 R17, R16, c[0x0][0x198], RZ ;  /* 0x0000660010117a10 */ /* 0x000fc40007ffe0ff */
[-C--:B------:R-:W-:Y:S02]  /*db30*/  LEA R2, P3, R16, R69.reuse, 0x2 ;  /* 0x0000004510027211 */ /* 0x080fe400078610ff */
[----:B------:R-:W-:Y:S02]  /*db40*/  ISETP.LT.AND P5, PT, R3, c[0x0][0x17c], !P0 ;  /* 0x00005f0003007a0c */ /* 0x000fe400047a1270 */
[C---:B------:R-:W-:Y:S02]  /*db50*/  IADD3 R0, R198.reuse, 0x6e, RZ ;  /* 0x0000006ec6007810 */ /* 0x040fe40007ffe0ff */
[----:B-1----:R-:W-:Y:S02]  /*db60*/  IADD3 R5, R198, 0x6f, RZ ;  /* 0x0000006fc6057810 */ /* 0x002fe40007ffe0ff */
[C---:B------:R-:W-:Y:S02]  /*db70*/  LEA R4, P6, R17.reuse, R69, 0x2 ;  /* 0x0000004511047211 */ /* 0x040fe400078c10ff */
[----:B------:R-:W-:Y:S01]  /*db80*/  LEA.HI.X.SX32 R3, R16, R70, 0x2, P3 ;  /* 0x0000004610037211 */ /* 0x000fe200018f16ff */
[----:B------:R1:W-:Y:S01]  /*db90*/  @P4 STG.E [R12.64], R21 ;  /* 0x000000150c004986 */ /* 0x0003e2000c101904 */
[----:B------:R-:W-:-:S02]  /*dba0*/  IADD3 R16, R17, c[0x0][0x198], RZ ;  /* 0x0000660011107a10 */ /* 0x000fc40007ffe0ff */
[----:B------:R-:W-:Y:S02]  /*dbb0*/  ISETP.LT.AND P4, PT, R5, c[0x0][0x17c], !P0 ;  /* 0x00005f0005007a0c */ /* 0x000fe40004781270 */
[----:B------:R-:W-:Y:S02]  /*dbc0*/  ISETP.LT.AND P2, PT, R0, c[0x0][0x17c], !P0 ;  /* 0x00005f0000007a0c */ /* 0x000fe40004741270 */
[----:B------:R-:W-:Y:S02]  /*dbd0*/  LEA.HI.X.SX32 R5, R17, R70, 0x2, P6 ;  /* 0x0000004611057211 */ /* 0x000fe400030f16ff */
[C---:B------:R-:W-:Y:S01]  /*dbe0*/  IADD3 R17, R16.reuse, c[0x0][0x198], RZ ;  /* 0x0000660010117a10 */ /* 0x040fe20007ffe0ff */
[----:B--2---:R2:W-:Y:S01]  /*dbf0*/  @P1 STG.E [R2.64], R28 ;  /* 0x0000001c02001986 */ /* 0x0045e2000c101904 */
[----:B----4-:R-:W-:Y:S02]  /*dc00*/  LEA R8, P1, R16, R69, 0x2 ;  /* 0x0000004510087211 */ /* 0x010fe400078210ff */
[----:B-1----:R-:W-:-:S02]  /*dc10*/  IADD3 R13, R198, 0x71, RZ ;  /* 0x00000071c60d7810 */ /* 0x002fc40007ffe0ff */
[----:B------:R-:W-:Y:S01]  /*dc20*/  LEA R12, P6, R17, R69, 0x2 ;  /* 0x00000045110c7211 */ /* 0x000fe200078c10ff */
[----:B------:R1:W-:Y:S01]  /*dc30*/  @P5 STG.E [R4.64], R29 ;  /* 0x0000001d04005986 */ /* 0x0003e2000c101904 */
[-C--:B------:R-:W-:Y:S02]  /*dc40*/  LEA.HI.X.SX32 R9, R16, R70.reuse, 0x2, P1 ;  /* 0x0000004610097211 */ /* 0x080fe400008f16ff */
[----:B------:R-:W-:Y:S02]  /*dc50*/  ISETP.LT.AND P5, PT, R13, c[0x0][0x17c], !P0 ;  /* 0x00005f000d007a0c */ /* 0x000fe400047a1270 */
[C---:B------:R-:W-:Y:S02]  /*dc60*/  LEA.HI.X.SX32 R13, R17.reuse, R70, 0x2, P6 ;  /* 0x00000046110d7211 */ /* 0x040fe400030f16ff */
[----:B------:R-:W-:Y:S02]  /*dc70*/  IADD3 R0, R198, 0x70, RZ ;  /* 0x00000070c6007810 */ /* 0x000fe40007ffe0ff */
[----:B------:R-:W-:Y:S01]  /*dc80*/  IADD3 R17, R17, c[0x0][0x198], RZ ;  /* 0x0000660011117a10 */ /* 0x000fe20007ffe0ff */
[----:B---3--:R-:W-:Y:S01]  /*dc90*/  @P2 STG.E [R8.64], R32 ;  /* 0x0000002008002986 */ /* 0x008fe2000c101904 */
[----:B------:R-:W-:-:S02]  /*dca0*/  ISETP.LT.AND P3, PT, R0, c[0x0][0x17c], !P0 ;  /* 0x00005f0000007a0c */ /* 0x000fc40004761270 */
[C---:B------:R-:W-:Y:S02]  /*dcb0*/  IADD3 R16, R17.reuse, c[0x0][0x198], RZ ;  /* 0x0000660011107a10 */ /* 0x040fe40007ffe0ff */
[CC--:B--2---:R-:W-:Y:S02]  /*dcc0*/  LEA R2, P2, R17.reuse, R69.reuse, 0x2 ;  /* 0x0000004511027211 */ /* 0x0c4fe400078410ff */
[----:B-1----:R-:W-:Y:S02]  /*dcd0*/  IADD3 R5, R198, 0x73, RZ ;  /* 0x00000073c6057810 */ /* 0x002fe40007ffe0ff */
[C---:B------:R-:W-:Y:S02]  /*dce0*/  LEA R4, P6, R16.reuse, R69, 0x2 ;  /* 0x0000004510047211 */ /* 0x040fe400078c10ff */
[----:B------:R-:W-:Y:S01]  /*dcf0*/  LEA.HI.X.SX32 R3, R17, R70, 0x2, P2 ;  /* 0x0000004611037211 */ /* 0x000fe200010f16ff */
[----:B------:R1:W-:Y:S01]  /*dd00*/  @P4 STG.E [R12.64], R33 ;  /* 0x000000210c004986 */ /* 0x0003e2000c101904 */
[----:B------:R-:W-:-:S02]  /*dd10*/  IADD3 R17, R16, c[0x0][0x198], RZ ;  /* 0x0000660010117a10 */ /* 0x000fc40007ffe0ff */
[----:B------:R-:W-:Y:S02]  /*dd20*/  IADD3 R0, R198, 0x72, RZ ;  /* 0x00000072c6007810 */ /* 0x000fe40007ffe0ff */
[----:B------:R-:W-:Y:S02]  /*dd30*/  ISETP.LT.AND P4, PT, R5, c[0x0][0x17c], !P0 ;  /* 0x00005f0005007a0c */ /* 0x000fe40004781270 */
[----:B------:R-:W-:Y:S02]  /*dd40*/  LEA.HI.X.SX32 R5, R16, R70, 0x2, P6 ;  /* 0x0000004610057211 */ /* 0x000fe400030f16ff */
[----:B------:R-:W-:Y:S02]  /*dd50*/  IADD3 R16, R17, c[0x0][0x198], RZ ;  /* 0x0000660011107a10 */ /* 0x000fe40007ffe0ff */
[----:B------:R-:W-:Y:S01]  /*dd60*/  ISETP.LT.AND P1, PT, R0, c[0x0][0x17c], !P0 ;  /* 0x00005f0000007a0c */ /* 0x000fe20004721270 */
[----:B------:R2:W-:Y:S01]  /*dd70*/  @P3 STG.E [R2.64], R6 ;  /* 0x0000000602003986 */ /* 0x0005e2000c101904 */
[----:B-1----:R-:W-:-:S02]  /*dd80*/  IADD3 R13, R198, 0x75, RZ ;  /* 0x00000075c60d7810 */ /* 0x002fc40007ffe0ff */
[-C--:B------:R-:W-:Y:S01]  /*dd90*/  LEA R12, P6, R16, R69.reuse, 0x2 ;  /* 0x00000045100c7211 */ /* 0x080fe200078c10ff */
[----:B------:R1:W-:Y:S01]  /*dda0*/  @P5 STG.E [R4.64], R7 ;  /* 0x0000000704005986 */ /* 0x0003e2000c101904 */
[----:B------:R-:W-:Y:S02]  /*ddb0*/  LEA R8, P3, R17, R69, 0x2 ;  /* 0x0000004511087211 */ /* 0x000fe400078610ff */
[----:B------:R-:W-:Y:S02]  /*ddc0*/  IADD3 R0, R198, 0x74, RZ ;  /* 0x00000074c6007810 */ /* 0x000fe40007ffe0ff */
[----:B------:R-:W-:Y:S02]  /*ddd0*/  ISETP.LT.AND P5, PT, R13, c[0x0][0x17c], !P0 ;  /* 0x00005f000d007a0c */ /* 0x000fe400047a1270 */
[-C--:B------:R-:W-:Y:S02]  /*dde0*/  LEA.HI.X.SX32 R13, R16, R70.reuse, 0x2, P6 ;  /* 0x00000046100d7211 */ /* 0x080fe400030f16ff */
[----:B------:R-:W-:-:S02]  /*ddf0*/  LEA.HI.X.SX32 R9, R17, R70, 0x2, P3 ;  /* 0x0000004611097211 */ /* 0x000fc400018f16ff */
[----:B------:R-:W-:Y:S02]  /*de00*/  IADD3 R16, R16, c[0x0][0x198], RZ ;  /* 0x0000660010107a10 */ /* 0x000fe40007ffe0ff */
[----:B------:R-:W-:Y:S01]  /*de10*/  ISETP.LT.AND P2, PT, R0, c[0x0][0x17c], !P0 ;  /* 0x00005f0000007a0c */ /* 0x000fe20004741270 */
[----:B------:R3:W-:Y:S01]  /*de20*/  @P1 STG.E [R8.64], R10 ;  /* 0x0000000a08001986 */ /* 0x0007e2000c101904 */
[C---:B--2---:R-:W-:Y:S02]  /*de30*/  IADD3 R6, R16.reuse, c[0x0][0x198], RZ ;  /* 0x0000660010067a10 */ /* 0x044fe40007ffe0ff */
[-C--:B------:R-:W-:Y:S02]  /*de40*/  LEA R2, P1, R16, R69.reuse, 0x2 ;  /* 0x0000004510027211 */ /* 0x080fe400078210ff */
[----:B-1----:R-:W-:Y:S02]  /*de50*/  IADD3 R5, R198, 0x77, RZ ;  /* 0x00000077c6057810 */ /* 0x002fe40007ffe0ff */
[----:B------:R-:W-:Y:S01]  /*de60*/  LEA R4, P6, R6, R69, 0x2 ;  /* 0x0000004506047211 */ /* 0x000fe200078c10ff */
[----:B------:R-:W-:Y:S01]  /*de70*/  @P4 STG.E [R12.64], R11 ;  /* 0x0000000b0c004986 */ /* 0x000fe2000c101904 */
[----:B------:R-:W-:-:S02]  /*de80*/  IADD3 R0, R198, 0x76, RZ ;  /* 0x00000076c6007810 */ /* 0x000fc40007ffe0ff */
[-C--:B------:R-:W-:Y:S02]  /*de90*/  LEA.HI.X.SX32 R3, R16, R70.reuse, 0x2, P1 ;  /* 0x0000004610037211 */ /* 0x080fe400008f16ff */
[C---:B------:R-:W-:Y:S02]  /*dea0*/  IADD3 R7, R6.reuse, c[0x0][0x198], RZ ;  /* 0x0000660006077a10 */ /* 0x040fe40007ffe0ff */
[----:B------:R-:W-:Y:S02]  /*deb0*/  ISETP.LT.AND P4, PT, R5, c[0x0][0x17c], !P0 ;  /* 0x00005f0005007a0c */ /* 0x000fe40004781270 */
[----:B------:R-:W-:Y:S02]  /*dec0*/  LEA.HI.X.SX32 R5, R6, R70, 0x2, P6 ;  /* 0x0000004606057211 */ /* 0x000fe400030f16ff */
[----:B------:R-:W-:Y:S01]  /*ded0*/  ISETP.LT.AND P3, PT, R0, c[0x0][0x17c], !P0 ;  /* 0x00005f0000007a0c */ /* 0x000fe20004761270 */
[----:B------:R1:W-:Y:S01]  /*dee0*/  @P2 STG.E [R2.64], R14 ;  /* 0x0000000e02002986 */ /* 0x0003e2000c101904 */
[----:B---3--:R-:W-:-:S02]  /*def0*/  IADD3 R10, R7, c[0x0][0x198], RZ ;  /* 0x00006600070a7a10 */ /* 0x008fc40007ffe0ff */
[CC--:B------:R-:W-:Y:S01]  /*df00*/  LEA R6, P2, R7.reuse, R69.reuse, 0x2 ;  /* 0x0000004507067211 */ /* 0x0c0fe200078410ff */
[----:B------:R2:W-:Y:S01]  /*df10*/  @P5 STG.E [R4.64], R15 ;  /* 0x0000000f04005986 */ /* 0x0005e2000c101904 */
[----:B------:R-:W-:Y:S02]  /*df20*/  IADD3 R9, R198, 0x79, RZ ;  /* 0x00000079c6097810 */ /* 0x000fe40007ffe0ff */
[----:B------:R-:W-:Y:S02]  /*df30*/  LEA R8, P5, R10, R69, 0x2 ;  /* 0x000000450a087211 */ /* 0x000fe400078a10ff */
[----:B------:R-:W-:Y:S02]  /*df40*/  LEA.HI.X.SX32 R7, R7, R70, 0x2, P2 ;  /* 0x0000004607077211 */ /* 0x000fe400010f16ff */
[----:B------:R-:W-:Y:S02]  /*df50*/  IADD3 R0, R198, 0x78, RZ ;  /* 0x00000078c6007810 */ /* 0x000fe40007ffe0ff */
[----:B------:R-:W-:-:S02]  /*df60*/  ISETP.LT.AND P2, PT, R9, c[0x0][0x17c], !P0 ;  /* 0x00005f0009007a0c */ /* 0x000fc40004741270 */
[C---:B------:R-:W-:Y:S02]  /*df70*/  LEA.HI.X.SX32 R9, R10.reuse, R70, 0x2, P5 ;  /* 0x000000460a097211 */ /* 0x040fe400028f16ff */
[----:B------:R-:W-:Y:S01]  /*df80*/  IADD3 R10, R10, c[0x0][0x198], RZ ;  /* 0x000066000a0a7a10 */ /* 0x000fe20007ffe0ff */
[----:B------:R-:W-:Y:S01]  /*df90*/  @P3 STG.E [R6.64], R18 ;  /* 0x0000001206003986 */ /* 0x000fe2000c101904 */
[----:B------:R-:W-:Y:S02]  /*dfa0*/  ISETP.LT.AND P1, PT, R0, c[0x0][0x17c], !P0 ;  /* 0x00005f0000007a0c */ /* 0x000fe40004721270 */
[C---:B-1----:R-:W-:Y:S02]  /*dfb0*/  LEA R2, P3, R10.reuse, R69, 0x2 ;  /* 0x000000450a027211 */ /* 0x042fe400078610ff */
[----:B------:R-:W-:Y:S02]  /*dfc0*/  IADD3 R11, R10, c[0x0][0x198], RZ ;  /* 0x000066000a0b7a10 */ /* 0x000fe40007ffe0ff */
[----:B------:R-:W-:-:S02]  /*dfd0*/  IADD3 R0, R198, 0x7a, RZ ;  /* 0x0000007ac6007810 */ /* 0x000fc40007ffe0ff */
[----:B------:R-:W-:Y:S02]  /*dfe0*/  LEA.HI.X.SX32 R3, R10, R70, 0x2, P3 ;  /* 0x000000460a037211 */ /* 0x000fe400018f16ff */
[----:B--2---:R-:W-:Y:S02]  /*dff0*/  IADD3 R5, R198, 0x7b, RZ ;  /* 0x0000007bc6057810 */ /* 0x004fe40007ffe0ff */
[C---:B------:R-:W-:Y:S02]  /*e000*/  IADD3 R10, R11.reuse, c[0x0][0x198], RZ ;  /* 0x000066000b0a7a10 */ /* 0x040fe40007ffe0ff */
[----:B------:R-:W-:Y:S02]  /*e010*/  ISETP.LT.AND P5, PT, R0, c[0x0][0x17c], !P0 ;  /* 0x00005f0000007a0c */ /* 0x000fe400047a1270 */
[----:B------:R-:W-:Y:S01]  /*e020*/  LEA R4, P6, R11, R69, 0x2 ;  /* 0x000000450b047211 */ /* 0x000fe200078c10ff */
[----:B------:R1:W-:Y:S01]  /*e030*/  @P4 STG.E [R8.64], R19 ;  /* 0x0000001308004986 */ /* 0x0003e2000c101904 */
[----:B------:R-:W-:-:S02]  /*e040*/  IADD3 R0, R198, 0x7c, RZ ;  /* 0x0000007cc6007810 */ /* 0x000fc40007ffe0ff */
[----:B------:R-:W-:Y:S01]  /*e050*/  ISETP.LT.AND P4, PT, R5, c[0x0][0x17c], !P0 ;  /* 0x00005f0005007a0c */ /* 0x000fe20004781270 */
[----:B------:R2:W-:Y:S01]  /*e060*/  @P1 STG.E [R2.64], R26 ;  /* 0x0000001a02001986 */ /* 0x0005e2000c101904 */
[----:B------:R-:W-:Y:S02]  /*e070*/  LEA.HI.X.SX32 R5, R11, R70, 0x2, P6 ;  /* 0x000000460b057211 */ /* 0x000fe400030f16ff */
[----:B------:R-:W-:Y:S02]  /*e080*/  ISETP.LT.AND P3, PT, R0, c[0x0][0x17c], !P0 ;  /* 0x00005f0000007a0c */ /* 0x000fe40004761270 */
[----:B------:R-:W-:Y:S02]  /*e090*/  IADD3 R0, R198, 0x7d, RZ ;  /* 0x0000007dc6007810 */ /* 0x000fe40007ffe0ff */
[C---:B-1----:R-:W-:Y:S02]  /*e0a0*/  IADD3 R9, R10.reuse, c[0x0][0x198], RZ ;  /* 0x000066000a097a10 */ /* 0x042fe40007ffe0ff */
[----:B------:R-:W-:-:S02]  /*e0b0*/  LEA R6, P1, R10, R69, 0x2 ;  /* 0x000000450a067211 */ /* 0x000fc400078210ff */
[C---:B------:R-:W-:Y:S01]  /*e0c0*/  IADD3 R11, R9.reuse, c[0x0][0x198], RZ ;  /* 0x00006600090b7a10 */ /* 0x040fe20007ffe0ff */
[----:B------:R1:W-:Y:S01]  /*e0d0*/  @P2 STG.E [R4.64], R27 ;  /* 0x0000001b04002986 */ /* 0x0003e2000c101904 */
[-C--:B------:R-:W-:Y:S02]  /*e0e0*/  LEA R8, P6, R9, R69.reuse, 0x2 ;  /* 0x0000004509087211 */ /* 0x080fe400078c10ff */
[----:B------:R-:W-:Y:S02]  /*e0f0*/  ISETP.LT.AND P2, PT, R0, c[0x0][0x17c], !P0 ;  /* 0x00005f0000007a0c */ /* 0x000fe40004741270 */
[----:B------:R-:W-:Y:S02]  /*e100*/  LEA.HI.X.SX32 R7, R10, R70, 0x2, P1 ;  /* 0x000000460a077211 */ /* 0x000fe400008f16ff */
[C---:B------:R-:W-:Y:S02]  /*e110*/  IADD3 R0, R11.reuse, c[0x0][0x198], RZ ;  /* 0x000066000b007a10 */ /* 0x040fe40007ffe0ff */
[----:B--2---:R-:W-:-:S02]  /*e120*/  LEA R2, P1, R11, R69, 0x2 ;  /* 0x000000450b027211 */ /* 0x004fc400078210ff */
[C---:B------:R-:W-:Y:S02]  /*e130*/  IADD3 R12, R198.reuse, 0x7e, RZ ;  /* 0x0000007ec60c7810 */ /* 0x040fe40007ffe0ff */
[----:B------:R-:W-:Y:S02]  /*e140*/  IADD3 R198, R198, 0x7f, RZ ;  /* 0x0000007fc6c67810 */ /* 0x000fe40007ffe0ff */
[-C--:B------:R-:W-:Y:S02]  /*e150*/  LEA.HI.X.SX32 R9, R9, R70.reuse, 0x2, P6 ;  /* 0x0000004609097211 */ /* 0x080fe400030f16ff */
[C---:B------:R-:W-:Y:S02]  /*e160*/  LEA R10, P6, R0.reuse, R69, 0x2 ;  /* 0x00000045000a7211 */ /* 0x040fe400078c10ff */
[----:B------:R-:W-:Y:S02]  /*e170*/  LEA.HI.X.SX32 R3, R11, R70, 0x2, P1 ;  /* 0x000000460b037211 */ /* 0x000fe400008f16ff */
[----:B-1----:R-:W-:-:S02]  /*e180*/  IADD3 R5, R0, c[0x0][0x198], RZ ;  /* 0x0000660000057a10 */ /* 0x002fc40007ffe0ff */
[----:B------:R-:W-:Y:S02]  /*e190*/  ISETP.LT.AND P1, PT, R12, c[0x0][0x17c], !P0 ;  /* 0x00005f000c007a0c */ /* 0x000fe40004721270 */
[----:B------:R-:W-:Y:S02]  /*e1a0*/  ISETP.LT.AND P0, PT, R198, c[0x0][0x17c], !P0 ;  /* 0x00005f00c6007a0c */ /* 0x000fe40004701270 */
[-C--:B------:R-:W-:Y:S02]  /*e1b0*/  LEA.HI.X.SX32 R11, R0, R70.reuse, 0x2, P6 ;  /* 0x00000046000b7211 */ /* 0x080fe400030f16ff */
[C---:B------:R-:W-:Y:S02]  /*e1c0*/  LEA R4, P6, R5.reuse, R69, 0x2 ;  /* 0x0000004505047211 */ /* 0x040fe400078c10ff */
[C---:B------:R-:W-:Y:S01]  /*e1d0*/  IADD3 R0, R5.reuse, c[0x0][0x198], RZ ;  /* 0x0000660005007a10 */ /* 0x040fe20007ffe0ff */
[----:B------:R1:W-:Y:S01]  /*e1e0*/  @P5 STG.E [R6.64], R22 ;  /* 0x0000001606005986 */ /* 0x0003e2000c101904 */
[----:B------:R-:W-:-:S03]  /*e1f0*/  LEA.HI.X.SX32 R5, R5, R70, 0x2, P6 ;  /* 0x0000004605057211 */ /* 0x000fc600030f16ff */
[----:B------:R1:W-:Y:S01]  /*e200*/  @P4 STG.E [R8.64], R23 ;  /* 0x0000001708004986 */ /* 0x0003e2000c101904 */
[----:B------:R-:W-:-:S03]  /*e210*/  LEA R12, P6, R0, R69, 0x2 ;  /* 0x00000045000c7211 */ /* 0x000fc600078c10ff */
[----:B------:R1:W-:Y:S04]  /*e220*/  @P3 STG.E [R2.64], R30 ;  /* 0x0000001e02003986 */ /* 0x0003e8000c101904 */
[----:B------:R1:W-:Y:S01]  /*e230*/  @P2 STG.E [R10.64], R31 ;  /* 0x0000001f0a002986 */ /* 0x0003e2000c101904 */
[----:B------:R-:W-:-:S03]  /*e240*/  LEA.HI.X.SX32 R13, R0, R70, 0x2, P6 ;  /* 0x00000046000d7211 */ /* 0x000fc600030f16ff */
[----:B------:R1:W-:Y:S01]  /*e250*/  @P1 STG.E [R4.64], R34 ;  /* 0x0000002204001986 */ /* 0x0003e2000c101904 */
[----:B------:R-:W-:Y:S05]  /*e260*/  @!P0 EXIT ;  /* 0x000000000000894d */ /* 0x000fea0003800000 */
[----:B------:R-:W-:Y:S01]  /*e270*/  STG.E [R12.64], R35 ;  /* 0x000000230c007986 */ /* 0x000fe2000c101904 */
[----:B------:R-:W-:Y:S05]  /*e280*/  EXIT ;  /* 0x000000000000794d */ /* 0x000fea0003800000 */
.L_x_3:
[----:B------:R-:W-:-:S00]  /*e290*/  BRA `(.L_x_3) ;  /* 0xfffffff000007947 */ /* 0x000fc0000383ffff */
[----:B------:R-:W-:-:S00]  /*e2a0*/  NOP ;  /* 0x0000000000007918 */ /* 0x000fc00000000000 */
        /* <DEDUP_REMOVED lines=13> */
.L_x_4:


//--------------------- .nv.shared.matmul_kernel  --------------------------
	.section	.nv.shared.matmul_kernel,"aw",@nobits
	.sectionflags	@""
	.align	16
